//
// Generated by NVIDIA NVVM Compiler
//
// Compiler Build ID: CL-36424714
// Cuda compilation tools, release 13.0, V13.0.88
// Based on NVVM 20.0.0
//

.version 9.0
.target sm_100
.address_size 64

	// .globl	filterKernel

.visible .entry filterKernel(
	.param .u32 filterKernel_param_0,
	.param .u64 .ptr .align 1 filterKernel_param_1,
	.param .u32 filterKernel_param_2,
	.param .u32 filterKernel_param_3,
	.param .u32 filterKernel_param_4,
	.param .u64 .ptr .align 1 filterKernel_param_5,
	.param .u32 filterKernel_param_6,
	.param .u32 filterKernel_param_7,
	.param .u64 .ptr .align 1 filterKernel_param_8,
	.param .u32 filterKernel_param_9
)
{
	.reg .pred 	%p<87>;
	.reg .b32 	%r<322>;
	.reg .b64 	%rd<86>;
	.reg .b64 	%fd<46>;

	ld.param.u32 	%r107, [filterKernel_param_0];
	ld.param.u64 	%rd14, [filterKernel_param_1];
	ld.param.u32 	%r108, [filterKernel_param_3];
	ld.param.u32 	%r109, [filterKernel_param_4];
	ld.param.u64 	%rd15, [filterKernel_param_5];
	ld.param.u32 	%r110, [filterKernel_param_7];
	ld.param.u64 	%rd16, [filterKernel_param_8];
	cvta.to.global.u64 	%rd1, %rd15;
	cvta.to.global.u64 	%rd2, %rd14;
	cvta.to.global.u64 	%rd3, %rd16;
	mov.u32 	%r111, %ctaid.x;
	mov.u32 	%r112, %ntid.x;
	mov.u32 	%r113, %tid.x;
	mad.lo.s32 	%r298, %r111, %r112, %r113;
	mov.u32 	%r114, %nctaid.x;
	mul.lo.s32 	%r2, %r112, %r114;
	setp.ge.s32 	%p1, %r298, %r107;
	@%p1 bra 	$L__BB0_144;
	mul.lo.s32 	%r3, %r109, %r108;
	setp.lt.s32 	%p2, %r108, 1;
	shr.u32 	%r115, %r110, 31;
	add.s32 	%r116, %r110, %r115;
	shr.s32 	%r5, %r116, 1;
	neg.s32 	%r4, %r5;
	@%p2 bra 	$L__BB0_121;
	setp.lt.s32 	%p17, %r109, 1;
	@%p17 bra 	$L__BB0_98;
	setp.ge.s32 	%p32, %r5, %r4;
	@%p32 bra 	$L__BB0_28;
	mad.lo.s32 	%r297, %r3, %r298, %r3;
	mul.lo.s32 	%r7, %r3, %r2;
	add.s32 	%r8, %r3, -1;
	and.b32  	%r9, %r3, 3;
	add.s64 	%rd4, %rd3, 8;
$L__BB0_5:
	mul.lo.s32 	%r12, %r3, %r298;
	add.s32 	%r282, %r12, %r3;
	setp.lt.s32 	%p73, %r12, %r282;
	@%p73 bra 	$L__BB0_6;
	bra.uni 	$L__BB0_27;
$L__BB0_6:
	setp.eq.s32 	%p74, %r9, 0;
	mov.u32 	%r301, %r12;
	@%p74 bra 	$L__BB0_16;
	mul.wide.s32 	%rd84, %r12, 4;
	add.s64 	%rd6, %rd3, %rd84;
	ld.global.u32 	%r283, [%rd6];
	setp.gt.s32 	%p75, %r283, -1;
	@%p75 bra 	$L__BB0_9;
	mov.b32 	%r284, 0;
	st.global.u32 	[%rd6], %r284;
$L__BB0_9:
	setp.eq.s32 	%p76, %r9, 1;
	add.s32 	%r301, %r12, 1;
	@%p76 bra 	$L__BB0_16;
	ld.global.u32 	%r285, [%rd6+4];
	setp.gt.s32 	%p77, %r285, -1;
	@%p77 bra 	$L__BB0_12;
	mov.b32 	%r286, 0;
	st.global.u32 	[%rd6+4], %r286;
$L__BB0_12:
	setp.eq.s32 	%p78, %r9, 2;
	add.s32 	%r301, %r12, 2;
	@%p78 bra 	$L__BB0_16;
	ld.global.u32 	%r287, [%rd6+8];
	setp.gt.s32 	%p79, %r287, -1;
	@%p79 bra 	$L__BB0_15;
	mov.b32 	%r288, 0;
	st.global.u32 	[%rd6+8], %r288;
$L__BB0_15:
	add.s32 	%r301, %r12, 3;
$L__BB0_16:
	setp.lt.u32 	%p80, %r8, 3;
	@%p80 bra 	$L__BB0_27;
	sub.s32 	%r299, %r301, %r297;
$L__BB0_18:
	mul.wide.s32 	%rd85, %r301, 4;
	add.s64 	%rd5, %rd4, %rd85;
	ld.global.u32 	%r289, [%rd5+-8];
	setp.gt.s32 	%p81, %r289, -1;
	@%p81 bra 	$L__BB0_20;
	mov.b32 	%r290, 0;
	st.global.u32 	[%rd5+-8], %r290;
$L__BB0_20:
	ld.global.u32 	%r291, [%rd5+-4];
	setp.gt.s32 	%p82, %r291, -1;
	@%p82 bra 	$L__BB0_22;
	mov.b32 	%r292, 0;
	st.global.u32 	[%rd5+-4], %r292;
$L__BB0_22:
	ld.global.u32 	%r293, [%rd5];
	setp.gt.s32 	%p83, %r293, -1;
	@%p83 bra 	$L__BB0_24;
	mov.b32 	%r294, 0;
	st.global.u32 	[%rd5], %r294;
$L__BB0_24:
	ld.global.u32 	%r295, [%rd5+4];
	setp.gt.s32 	%p84, %r295, -1;
	@%p84 bra 	$L__BB0_26;
	mov.b32 	%r296, 0;
	st.global.u32 	[%rd5+4], %r296;
$L__BB0_26:
	add.s32 	%r301, %r301, 4;
	add.s32 	%r299, %r299, 4;
	setp.ne.s32 	%p85, %r299, 0;
	@%p85 bra 	$L__BB0_18;
$L__BB0_27:
	add.s32 	%r298, %r298, %r2;
	setp.lt.s32 	%p86, %r298, %r107;
	add.s32 	%r297, %r297, %r7;
	@%p86 bra 	$L__BB0_5;
	bra.uni 	$L__BB0_144;
$L__BB0_28:
	mad.lo.s32 	%r302, %r3, %r298, %r3;
	add.s32 	%r25, %r5, 1;
	sub.s32 	%r147, %r25, %r4;
	sub.s32 	%r26, %r5, %r4;
	and.b32  	%r27, %r147, 7;
	add.s32 	%r28, %r27, -1;
	and.b32  	%r29, %r147, 3;
	and.b32  	%r30, %r147, -8;
	and.b32  	%r31, %r147, 1;
$L__BB0_29:
	mov.b32 	%r306, 0;
$L__BB0_30:
	mad.lo.s32 	%r44, %r3, %r298, %r306;
	mov.b32 	%r307, 0;
$L__BB0_31:
	mad.lo.s32 	%r150, %r307, %r109, %r44;
	mul.wide.s32 	%rd21, %r150, 4;
	add.s64 	%rd9, %rd3, %rd21;
	mov.u32 	%r308, %r4;
$L__BB0_32:
	mov.u32 	%r46, %r308;
	add.s32 	%r151, %r46, %r306;
	setp.lt.u32 	%p33, %r151, %r108;
	@%p33 bra 	$L__BB0_96;
$L__BB0_33:
	add.s32 	%r308, %r46, 1;
	setp.eq.s32 	%p56, %r46, %r5;
	@%p56 bra 	$L__BB0_34;
	bra.uni 	$L__BB0_32;
$L__BB0_34:
	add.s32 	%r307, %r307, 1;
	setp.ne.s32 	%p57, %r307, %r109;
	@%p57 bra 	$L__BB0_31;
	add.s32 	%r306, %r306, 1;
	setp.ne.s32 	%p58, %r306, %r108;
	@%p58 bra 	$L__BB0_30;
	mul.lo.s32 	%r76, %r3, %r298;
	add.s32 	%r266, %r76, %r3;
	setp.lt.s32 	%p59, %r76, %r266;
	@%p59 bra 	$L__BB0_37;
	bra.uni 	$L__BB0_57;
$L__BB0_37:
	and.b32  	%r38, %r3, 3;
	setp.eq.s32 	%p60, %r38, 0;
	mov.u32 	%r305, %r76;
	@%p60 bra 	$L__BB0_47;
	mul.wide.s32 	%rd82, %r76, 4;
	add.s64 	%rd8, %rd3, %rd82;
	ld.global.u32 	%r267, [%rd8];
	setp.gt.s32 	%p61, %r267, -1;
	@%p61 bra 	$L__BB0_40;
	mov.b32 	%r268, 0;
	st.global.u32 	[%rd8], %r268;
$L__BB0_40:
	setp.eq.s32 	%p62, %r38, 1;
	add.s32 	%r305, %r76, 1;
	@%p62 bra 	$L__BB0_47;
	ld.global.u32 	%r269, [%rd8+4];
	setp.gt.s32 	%p63, %r269, -1;
	@%p63 bra 	$L__BB0_43;
	mov.b32 	%r270, 0;
	st.global.u32 	[%rd8+4], %r270;
$L__BB0_43:
	setp.eq.s32 	%p64, %r38, 2;
	add.s32 	%r305, %r76, 2;
	@%p64 bra 	$L__BB0_47;
	ld.global.u32 	%r271, [%rd8+8];
	setp.gt.s32 	%p65, %r271, -1;
	@%p65 bra 	$L__BB0_46;
	mov.b32 	%r272, 0;
	st.global.u32 	[%rd8+8], %r272;
$L__BB0_46:
	add.s32 	%r305, %r76, 3;
$L__BB0_47:
	add.s32 	%r273, %r3, -1;
	setp.lt.u32 	%p66, %r273, 3;
	@%p66 bra 	$L__BB0_57;
$L__BB0_48:
	mul.wide.s32 	%rd83, %r305, 4;
	add.s64 	%rd7, %rd3, %rd83;
	ld.global.u32 	%r274, [%rd7];
	setp.gt.s32 	%p67, %r274, -1;
	@%p67 bra 	$L__BB0_50;
	mov.b32 	%r275, 0;
	st.global.u32 	[%rd7], %r275;
$L__BB0_50:
	ld.global.u32 	%r276, [%rd7+4];
	setp.gt.s32 	%p68, %r276, -1;
	@%p68 bra 	$L__BB0_52;
	mov.b32 	%r277, 0;
	st.global.u32 	[%rd7+4], %r277;
$L__BB0_52:
	ld.global.u32 	%r278, [%rd7+8];
	setp.gt.s32 	%p69, %r278, -1;
	@%p69 bra 	$L__BB0_54;
	mov.b32 	%r279, 0;
	st.global.u32 	[%rd7+8], %r279;
$L__BB0_54:
	ld.global.u32 	%r280, [%rd7+12];
	setp.gt.s32 	%p70, %r280, -1;
	@%p70 bra 	$L__BB0_56;
	mov.b32 	%r281, 0;
	st.global.u32 	[%rd7+12], %r281;
$L__BB0_56:
	add.s32 	%r305, %r305, 4;
	setp.ne.s32 	%p71, %r305, %r302;
	@%p71 bra 	$L__BB0_48;
$L__BB0_57:
	add.s32 	%r298, %r298, %r2;
	setp.lt.s32 	%p72, %r298, %r107;
	mad.lo.s32 	%r302, %r3, %r2, %r302;
	@%p72 bra 	$L__BB0_29;
	bra.uni 	$L__BB0_144;
$L__BB0_58:
	.pragma "nounroll";
	add.s32 	%r49, %r311, %r307;
	setp.ge.u32 	%p35, %r49, %r109;
	@%p35 bra 	$L__BB0_60;
	mad.lo.s32 	%r153, %r49, %r109, %r60;
	add.s32 	%r154, %r311, %r5;
	mad.lo.s32 	%r155, %r154, %r110, %r61;
	mul.wide.s32 	%rd22, %r153, 4;
	add.s64 	%rd23, %rd2, %rd22;
	ld.global.u32 	%r156, [%rd23];
	cvt.rn.f64.s32 	%fd1, %r156;
	mul.wide.s32 	%rd24, %r155, 8;
	add.s64 	%rd25, %rd1, %rd24;
	ld.global.f64 	%fd2, [%rd25];
	mul.f64 	%fd3, %fd2, %fd1;
	cvt.rzi.s32.f64 	%r157, %fd3;
	ld.global.u32 	%r158, [%rd9];
	add.s32 	%r159, %r157, %r158;
	st.global.u32 	[%rd9], %r159;
$L__BB0_60:
	add.s32 	%r50, %r49, 1;
	setp.ge.u32 	%p36, %r50, %r109;
	@%p36 bra 	$L__BB0_62;
	mad.lo.s32 	%r160, %r50, %r109, %r60;
	add.s32 	%r161, %r25, %r311;
	mad.lo.s32 	%r162, %r161, %r110, %r61;
	mul.wide.s32 	%rd26, %r160, 4;
	add.s64 	%rd27, %rd2, %rd26;
	ld.global.u32 	%r163, [%rd27];
	cvt.rn.f64.s32 	%fd4, %r163;
	mul.wide.s32 	%rd28, %r162, 8;
	add.s64 	%rd29, %rd1, %rd28;
	ld.global.f64 	%fd5, [%rd29];
	mul.f64 	%fd6, %fd5, %fd4;
	cvt.rzi.s32.f64 	%r164, %fd6;
	ld.global.u32 	%r165, [%rd9];
	add.s32 	%r166, %r164, %r165;
	st.global.u32 	[%rd9], %r166;
$L__BB0_62:
	add.s32 	%r51, %r49, 2;
	setp.ge.u32 	%p37, %r51, %r109;
	@%p37 bra 	$L__BB0_64;
	mad.lo.s32 	%r167, %r51, %r109, %r60;
	add.s32 	%r168, %r311, %r25;
	mad.lo.s32 	%r169, %r110, %r168, %r110;
	add.s32 	%r170, %r61, %r169;
	mul.wide.s32 	%rd30, %r167, 4;
	add.s64 	%rd31, %rd2, %rd30;
	ld.global.u32 	%r171, [%rd31];
	cvt.rn.f64.s32 	%fd7, %r171;
	mul.wide.s32 	%rd32, %r170, 8;
	add.s64 	%rd33, %rd1, %rd32;
	ld.global.f64 	%fd8, [%rd33];
	mul.f64 	%fd9, %fd8, %fd7;
	cvt.rzi.s32.f64 	%r172, %fd9;
	ld.global.u32 	%r173, [%rd9];
	add.s32 	%r174, %r172, %r173;
	st.global.u32 	[%rd9], %r174;
$L__BB0_64:
	add.s32 	%r52, %r49, 3;
	setp.ge.u32 	%p38, %r52, %r109;
	@%p38 bra 	$L__BB0_66;
	mad.lo.s32 	%r175, %r52, %r109, %r60;
	add.s32 	%r176, %r311, %r25;
	add.s32 	%r177, %r176, 2;
	mad.lo.s32 	%r178, %r177, %r110, %r61;
	mul.wide.s32 	%rd34, %r175, 4;
	add.s64 	%rd35, %rd2, %rd34;
	ld.global.u32 	%r179, [%rd35];
	cvt.rn.f64.s32 	%fd10, %r179;
	mul.wide.s32 	%rd36, %r178, 8;
	add.s64 	%rd37, %rd1, %rd36;
	ld.global.f64 	%fd11, [%rd37];
	mul.f64 	%fd12, %fd11, %fd10;
	cvt.rzi.s32.f64 	%r180, %fd12;
	ld.global.u32 	%r181, [%rd9];
	add.s32 	%r182, %r180, %r181;
	st.global.u32 	[%rd9], %r182;
$L__BB0_66:
	add.s32 	%r53, %r49, 4;
	setp.ge.u32 	%p39, %r53, %r109;
	@%p39 bra 	$L__BB0_68;
	mad.lo.s32 	%r183, %r53, %r109, %r60;
	add.s32 	%r184, %r311, %r25;
	add.s32 	%r185, %r184, 3;
	mad.lo.s32 	%r186, %r185, %r110, %r61;
	mul.wide.s32 	%rd38, %r183, 4;
	add.s64 	%rd39, %rd2, %rd38;
	ld.global.u32 	%r187, [%rd39];
	cvt.rn.f64.s32 	%fd13, %r187;
	mul.wide.s32 	%rd40, %r186, 8;
	add.s64 	%rd41, %rd1, %rd40;
	ld.global.f64 	%fd14, [%rd41];
	mul.f64 	%fd15, %fd14, %fd13;
	cvt.rzi.s32.f64 	%r188, %fd15;
	ld.global.u32 	%r189, [%rd9];
	add.s32 	%r190, %r188, %r189;
	st.global.u32 	[%rd9], %r190;
$L__BB0_68:
	add.s32 	%r54, %r49, 5;
	setp.ge.u32 	%p40, %r54, %r109;
	@%p40 bra 	$L__BB0_70;
	mad.lo.s32 	%r191, %r54, %r109, %r60;
	add.s32 	%r192, %r311, %r25;
	add.s32 	%r193, %r192, 4;
	mad.lo.s32 	%r194, %r193, %r110, %r61;
	mul.wide.s32 	%rd42, %r191, 4;
	add.s64 	%rd43, %rd2, %rd42;
	ld.global.u32 	%r195, [%rd43];
	cvt.rn.f64.s32 	%fd16, %r195;
	mul.wide.s32 	%rd44, %r194, 8;
	add.s64 	%rd45, %rd1, %rd44;
	ld.global.f64 	%fd17, [%rd45];
	mul.f64 	%fd18, %fd17, %fd16;
	cvt.rzi.s32.f64 	%r196, %fd18;
	ld.global.u32 	%r197, [%rd9];
	add.s32 	%r198, %r196, %r197;
	st.global.u32 	[%rd9], %r198;
$L__BB0_70:
	add.s32 	%r55, %r49, 6;
	setp.ge.u32 	%p41, %r55, %r109;
	@%p41 bra 	$L__BB0_72;
	mad.lo.s32 	%r199, %r55, %r109, %r60;
	add.s32 	%r200, %r311, %r25;
	add.s32 	%r201, %r200, 5;
	mad.lo.s32 	%r202, %r201, %r110, %r61;
	mul.wide.s32 	%rd46, %r199, 4;
	add.s64 	%rd47, %rd2, %rd46;
	ld.global.u32 	%r203, [%rd47];
	cvt.rn.f64.s32 	%fd19, %r203;
	mul.wide.s32 	%rd48, %r202, 8;
	add.s64 	%rd49, %rd1, %rd48;
	ld.global.f64 	%fd20, [%rd49];
	mul.f64 	%fd21, %fd20, %fd19;
	cvt.rzi.s32.f64 	%r204, %fd21;
	ld.global.u32 	%r205, [%rd9];
	add.s32 	%r206, %r204, %r205;
	st.global.u32 	[%rd9], %r206;
$L__BB0_72:
	add.s32 	%r56, %r49, 7;
	setp.ge.u32 	%p42, %r56, %r109;
	@%p42 bra 	$L__BB0_74;
	mad.lo.s32 	%r207, %r56, %r109, %r60;
	add.s32 	%r208, %r311, %r25;
	add.s32 	%r209, %r208, 6;
	mad.lo.s32 	%r210, %r209, %r110, %r61;
	mul.wide.s32 	%rd50, %r207, 4;
	add.s64 	%rd51, %rd2, %rd50;
	ld.global.u32 	%r211, [%rd51];
	cvt.rn.f64.s32 	%fd22, %r211;
	mul.wide.s32 	%rd52, %r210, 8;
	add.s64 	%rd53, %rd1, %rd52;
	ld.global.f64 	%fd23, [%rd53];
	mul.f64 	%fd24, %fd23, %fd22;
	cvt.rzi.s32.f64 	%r212, %fd24;
	ld.global.u32 	%r213, [%rd9];
	add.s32 	%r214, %r212, %r213;
	st.global.u32 	[%rd9], %r214;
$L__BB0_74:
	add.s32 	%r311, %r311, 8;
	add.s32 	%r310, %r310, 8;
	setp.eq.s32 	%p43, %r310, %r30;
	@%p43 bra 	$L__BB0_75;
	bra.uni 	$L__BB0_58;
$L__BB0_75:
	setp.eq.s32 	%p44, %r27, 0;
	@%p44 bra 	$L__BB0_33;
	setp.lt.u32 	%p45, %r28, 3;
	@%p45 bra 	$L__BB0_86;
	add.s32 	%r63, %r311, %r307;
	setp.ge.u32 	%p46, %r63, %r109;
	@%p46 bra 	$L__BB0_79;
	mad.lo.s32 	%r215, %r63, %r109, %r60;
	add.s32 	%r216, %r311, %r5;
	mad.lo.s32 	%r217, %r216, %r110, %r61;
	mul.wide.s32 	%rd54, %r215, 4;
	add.s64 	%rd55, %rd2, %rd54;
	ld.global.u32 	%r218, [%rd55];
	cvt.rn.f64.s32 	%fd25, %r218;
	mul.wide.s32 	%rd56, %r217, 8;
	add.s64 	%rd57, %rd1, %rd56;
	ld.global.f64 	%fd26, [%rd57];
	mul.f64 	%fd27, %fd26, %fd25;
	cvt.rzi.s32.f64 	%r219, %fd27;
	ld.global.u32 	%r220, [%rd9];
	add.s32 	%r221, %r219, %r220;
	st.global.u32 	[%rd9], %r221;
$L__BB0_79:
	add.s32 	%r64, %r63, 1;
	setp.ge.u32 	%p47, %r64, %r109;
	@%p47 bra 	$L__BB0_81;
	mad.lo.s32 	%r222, %r64, %r109, %r60;
	add.s32 	%r223, %r25, %r311;
	mad.lo.s32 	%r224, %r223, %r110, %r61;
	mul.wide.s32 	%rd58, %r222, 4;
	add.s64 	%rd59, %rd2, %rd58;
	ld.global.u32 	%r225, [%rd59];
	cvt.rn.f64.s32 	%fd28, %r225;
	mul.wide.s32 	%rd60, %r224, 8;
	add.s64 	%rd61, %rd1, %rd60;
	ld.global.f64 	%fd29, [%rd61];
	mul.f64 	%fd30, %fd29, %fd28;
	cvt.rzi.s32.f64 	%r226, %fd30;
	ld.global.u32 	%r227, [%rd9];
	add.s32 	%r228, %r226, %r227;
	st.global.u32 	[%rd9], %r228;
$L__BB0_81:
	add.s32 	%r65, %r63, 2;
	setp.ge.u32 	%p48, %r65, %r109;
	@%p48 bra 	$L__BB0_83;
	mad.lo.s32 	%r229, %r65, %r109, %r60;
	add.s32 	%r230, %r311, %r25;
	mad.lo.s32 	%r231, %r110, %r230, %r110;
	add.s32 	%r232, %r61, %r231;
	mul.wide.s32 	%rd62, %r229, 4;
	add.s64 	%rd63, %rd2, %rd62;
	ld.global.u32 	%r233, [%rd63];
	cvt.rn.f64.s32 	%fd31, %r233;
	mul.wide.s32 	%rd64, %r232, 8;
	add.s64 	%rd65, %rd1, %rd64;
	ld.global.f64 	%fd32, [%rd65];
	mul.f64 	%fd33, %fd32, %fd31;
	cvt.rzi.s32.f64 	%r234, %fd33;
	ld.global.u32 	%r235, [%rd9];
	add.s32 	%r236, %r234, %r235;
	st.global.u32 	[%rd9], %r236;
$L__BB0_83:
	add.s32 	%r66, %r63, 3;
	setp.ge.u32 	%p49, %r66, %r109;
	@%p49 bra 	$L__BB0_85;
	mad.lo.s32 	%r237, %r66, %r109, %r60;
	add.s32 	%r238, %r311, %r25;
	add.s32 	%r239, %r238, 2;
	mad.lo.s32 	%r240, %r239, %r110, %r61;
	mul.wide.s32 	%rd66, %r237, 4;
	add.s64 	%rd67, %rd2, %rd66;
	ld.global.u32 	%r241, [%rd67];
	cvt.rn.f64.s32 	%fd34, %r241;
	mul.wide.s32 	%rd68, %r240, 8;
	add.s64 	%rd69, %rd1, %rd68;
	ld.global.f64 	%fd35, [%rd69];
	mul.f64 	%fd36, %fd35, %fd34;
	cvt.rzi.s32.f64 	%r242, %fd36;
	ld.global.u32 	%r243, [%rd9];
	add.s32 	%r244, %r242, %r243;
	st.global.u32 	[%rd9], %r244;
$L__BB0_85:
	add.s32 	%r311, %r311, 4;
$L__BB0_86:
	setp.eq.s32 	%p50, %r29, 0;
	@%p50 bra 	$L__BB0_33;
	setp.eq.s32 	%p51, %r29, 1;
	@%p51 bra 	$L__BB0_93;
	add.s32 	%r69, %r311, %r307;
	setp.ge.u32 	%p52, %r69, %r109;
	@%p52 bra 	$L__BB0_90;
	mad.lo.s32 	%r245, %r69, %r109, %r60;
	add.s32 	%r246, %r311, %r5;
	mad.lo.s32 	%r247, %r246, %r110, %r61;
	mul.wide.s32 	%rd70, %r245, 4;
	add.s64 	%rd71, %rd2, %rd70;
	ld.global.u32 	%r248, [%rd71];
	cvt.rn.f64.s32 	%fd37, %r248;
	mul.wide.s32 	%rd72, %r247, 8;
	add.s64 	%rd73, %rd1, %rd72;
	ld.global.f64 	%fd38, [%rd73];
	mul.f64 	%fd39, %fd38, %fd37;
	cvt.rzi.s32.f64 	%r249, %fd39;
	ld.global.u32 	%r250, [%rd9];
	add.s32 	%r251, %r249, %r250;
	st.global.u32 	[%rd9], %r251;
$L__BB0_90:
	add.s32 	%r70, %r69, 1;
	setp.ge.u32 	%p53, %r70, %r109;
	@%p53 bra 	$L__BB0_92;
	mad.lo.s32 	%r252, %r70, %r109, %r60;
	add.s32 	%r253, %r25, %r311;
	mad.lo.s32 	%r254, %r253, %r110, %r61;
	mul.wide.s32 	%rd74, %r252, 4;
	add.s64 	%rd75, %rd2, %rd74;
	ld.global.u32 	%r255, [%rd75];
	cvt.rn.f64.s32 	%fd40, %r255;
	mul.wide.s32 	%rd76, %r254, 8;
	add.s64 	%rd77, %rd1, %rd76;
	ld.global.f64 	%fd41, [%rd77];
	mul.f64 	%fd42, %fd41, %fd40;
	cvt.rzi.s32.f64 	%r256, %fd42;
	ld.global.u32 	%r257, [%rd9];
	add.s32 	%r258, %r256, %r257;
	st.global.u32 	[%rd9], %r258;
$L__BB0_92:
	add.s32 	%r311, %r311, 2;
$L__BB0_93:
	setp.eq.s32 	%p54, %r31, 0;
	@%p54 bra 	$L__BB0_33;
	add.s32 	%r73, %r311, %r307;
	setp.ge.u32 	%p55, %r73, %r109;
	@%p55 bra 	$L__BB0_33;
	mad.lo.s32 	%r259, %r73, %r109, %r60;
	add.s32 	%r260, %r311, %r5;
	mad.lo.s32 	%r261, %r260, %r110, %r61;
	mul.wide.s32 	%rd78, %r259, 4;
	add.s64 	%rd79, %rd2, %rd78;
	ld.global.u32 	%r262, [%rd79];
	cvt.rn.f64.s32 	%fd43, %r262;
	mul.wide.s32 	%rd80, %r261, 8;
	add.s64 	%rd81, %rd1, %rd80;
	ld.global.f64 	%fd44, [%rd81];
	mul.f64 	%fd45, %fd44, %fd43;
	cvt.rzi.s32.f64 	%r263, %fd45;
	ld.global.u32 	%r264, [%rd9];
	add.s32 	%r265, %r263, %r264;
	st.global.u32 	[%rd9], %r265;
	bra.uni 	$L__BB0_33;
$L__BB0_96:
	setp.lt.u32 	%p34, %r26, 7;
	add.s32 	%r60, %r44, %r46;
	add.s32 	%r61, %r46, %r5;
	mov.u32 	%r311, %r4;
	@%p34 bra 	$L__BB0_75;
	mov.b32 	%r310, 0;
	mov.u32 	%r311, %r4;
	bra.uni 	$L__BB0_58;
$L__BB0_98:
	mad.lo.s32 	%r314, %r3, %r298, %r3;
	mul.lo.s32 	%r78, %r3, %r2;
	add.s32 	%r79, %r3, -1;
	and.b32  	%r80, %r3, 3;
$L__BB0_99:
	mul.lo.s32 	%r83, %r3, %r298;
	add.s32 	%r132, %r83, %r3;
	setp.lt.s32 	%p18, %r83, %r132;
	@%p18 bra 	$L__BB0_100;
	bra.uni 	$L__BB0_120;
$L__BB0_100:
	setp.eq.s32 	%p19, %r80, 0;
	mov.u32 	%r317, %r83;
	@%p19 bra 	$L__BB0_110;
	mul.wide.s32 	%rd19, %r83, 4;
	add.s64 	%rd11, %rd3, %rd19;
	ld.global.u32 	%r133, [%rd11];
	setp.gt.s32 	%p20, %r133, -1;
	@%p20 bra 	$L__BB0_103;
	mov.b32 	%r134, 0;
	st.global.u32 	[%rd11], %r134;
$L__BB0_103:
	setp.eq.s32 	%p21, %r80, 1;
	add.s32 	%r317, %r83, 1;
	@%p21 bra 	$L__BB0_110;
	ld.global.u32 	%r135, [%rd11+4];
	setp.gt.s32 	%p22, %r135, -1;
	@%p22 bra 	$L__BB0_106;
	mov.b32 	%r136, 0;
	st.global.u32 	[%rd11+4], %r136;
$L__BB0_106:
	setp.eq.s32 	%p23, %r80, 2;
	add.s32 	%r317, %r83, 2;
	@%p23 bra 	$L__BB0_110;
	ld.global.u32 	%r137, [%rd11+8];
	setp.gt.s32 	%p24, %r137, -1;
	@%p24 bra 	$L__BB0_109;
	mov.b32 	%r138, 0;
	st.global.u32 	[%rd11+8], %r138;
$L__BB0_109:
	add.s32 	%r317, %r83, 3;
$L__BB0_110:
	setp.lt.u32 	%p25, %r79, 3;
	@%p25 bra 	$L__BB0_120;
$L__BB0_111:
	mul.wide.s32 	%rd20, %r317, 4;
	add.s64 	%rd10, %rd3, %rd20;
	ld.global.u32 	%r139, [%rd10];
	setp.gt.s32 	%p26, %r139, -1;
	@%p26 bra 	$L__BB0_113;
	mov.b32 	%r140, 0;
	st.global.u32 	[%rd10], %r140;
$L__BB0_113:
	ld.global.u32 	%r141, [%rd10+4];
	setp.gt.s32 	%p27, %r141, -1;
	@%p27 bra 	$L__BB0_115;
	mov.b32 	%r142, 0;
	st.global.u32 	[%rd10+4], %r142;
$L__BB0_115:
	ld.global.u32 	%r143, [%rd10+8];
	setp.gt.s32 	%p28, %r143, -1;
	@%p28 bra 	$L__BB0_117;
	mov.b32 	%r144, 0;
	st.global.u32 	[%rd10+8], %r144;
$L__BB0_117:
	ld.global.u32 	%r145, [%rd10+12];
	setp.gt.s32 	%p29, %r145, -1;
	@%p29 bra 	$L__BB0_119;
	mov.b32 	%r146, 0;
	st.global.u32 	[%rd10+12], %r146;
$L__BB0_119:
	add.s32 	%r317, %r317, 4;
	setp.ne.s32 	%p30, %r317, %r314;
	@%p30 bra 	$L__BB0_111;
$L__BB0_120:
	add.s32 	%r298, %r298, %r2;
	setp.lt.s32 	%p31, %r298, %r107;
	add.s32 	%r314, %r314, %r78;
	@%p31 bra 	$L__BB0_99;
	bra.uni 	$L__BB0_144;
$L__BB0_121:
	mad.lo.s32 	%r318, %r3, %r298, %r3;
	mul.lo.s32 	%r93, %r3, %r2;
	add.s32 	%r94, %r3, -1;
	and.b32  	%r95, %r3, 3;
$L__BB0_122:
	mul.lo.s32 	%r98, %r3, %r298;
	add.s32 	%r117, %r98, %r3;
	setp.ge.s32 	%p3, %r98, %r117;
	@%p3 bra 	$L__BB0_143;
	setp.eq.s32 	%p4, %r95, 0;
	mov.u32 	%r320, %r98;
	@%p4 bra 	$L__BB0_133;
	mul.wide.s32 	%rd17, %r98, 4;
	add.s64 	%rd12, %rd3, %rd17;
	ld.global.u32 	%r118, [%rd12];
	setp.gt.s32 	%p5, %r118, -1;
	@%p5 bra 	$L__BB0_126;
	mov.b32 	%r119, 0;
	st.global.u32 	[%rd12], %r119;
$L__BB0_126:
	setp.eq.s32 	%p6, %r95, 1;
	add.s32 	%r320, %r98, 1;
	@%p6 bra 	$L__BB0_133;
	ld.global.u32 	%r120, [%rd12+4];
	setp.gt.s32 	%p7, %r120, -1;
	@%p7 bra 	$L__BB0_129;
	mov.b32 	%r121, 0;
	st.global.u32 	[%rd12+4], %r121;
$L__BB0_129:
	setp.eq.s32 	%p8, %r95, 2;
	add.s32 	%r320, %r98, 2;
	@%p8 bra 	$L__BB0_133;
	ld.global.u32 	%r122, [%rd12+8];
	setp.gt.s32 	%p9, %r122, -1;
	@%p9 bra 	$L__BB0_132;
	mov.b32 	%r123, 0;
	st.global.u32 	[%rd12+8], %r123;
$L__BB0_132:
	add.s32 	%r320, %r98, 3;
$L__BB0_133:
	setp.lt.u32 	%p10, %r94, 3;
	@%p10 bra 	$L__BB0_143;
$L__BB0_134:
	mul.wide.s32 	%rd18, %r320, 4;
	add.s64 	%rd13, %rd3, %rd18;
	ld.global.u32 	%r124, [%rd13];
	setp.gt.s32 	%p11, %r124, -1;
	@%p11 bra 	$L__BB0_136;
	mov.b32 	%r125, 0;
	st.global.u32 	[%rd13], %r125;
$L__BB0_136:
	ld.global.u32 	%r126, [%rd13+4];
	setp.gt.s32 	%p12, %r126, -1;
	@%p12 bra 	$L__BB0_138;
	mov.b32 	%r127, 0;
	st.global.u32 	[%rd13+4], %r127;
$L__BB0_138:
	ld.global.u32 	%r128, [%rd13+8];
	setp.gt.s32 	%p13, %r128, -1;
	@%p13 bra 	$L__BB0_140;
	mov.b32 	%r129, 0;
	st.global.u32 	[%rd13+8], %r129;
$L__BB0_140:
	ld.global.u32 	%r130, [%rd13+12];
	setp.gt.s32 	%p14, %r130, -1;
	@%p14 bra 	$L__BB0_142;
	mov.b32 	%r131, 0;
	st.global.u32 	[%rd13+12], %r131;
$L__BB0_142:
	add.s32 	%r320, %r320, 4;
	setp.ne.s32 	%p15, %r320, %r318;
	@%p15 bra 	$L__BB0_134;
$L__BB0_143:
	add.s32 	%r298, %r298, %r2;
	setp.lt.s32 	%p16, %r298, %r107;
	add.s32 	%r318, %r318, %r93;
	@%p16 bra 	$L__BB0_122;
$L__BB0_144:
	ret;

}


// ===== COMPILED SASS (sm_100) =====

	.target	sm_100

	.elftype	@"ET_EXEC"


//--------------------- .note.nv.tkinfo           --------------------------
	.section	.note.nv.tkinfo,"",@"SHT_NOTE"
	.sectionflags	@"SHF_NOTE_NV_TKINFO"
	.tkinfo
        /*0018*/ 	.word	0x00000002
        /*0030*/ 	.string	""
        /*0030*/ 	.string	"ptxas"
        /*0030*/ 	.string	"Cuda compilation tools, release 13.0, V13.0.88"
        /*0030*/ 	.string	"Build cuda_13.0.r13.0/compiler.36424714_0"
        /*0030*/ 	.string	"-arch sm_100 -m 64 "



//--------------------- .note.nv.cuinfo           --------------------------
	.section	.note.nv.cuinfo,"",@"SHT_NOTE"
	.sectionflags	@"SHF_NOTE_NV_CUINFO"
        /*0018*/ 	.short	0x0002
        /*001a*/ 	.short	0x0064
        /*001c*/ 	.short	0x0082
	.zero		2


//--------------------- .nv.info                  --------------------------
	.section	.nv.info,"",@"SHT_CUDA_INFO"
	.align	4


	//----- nvinfo : EIATTR_REGCOUNT
	.align		4
        /*0000*/ 	.byte	0x04, 0x2f
        /*0002*/ 	.short	(.L_1 - .L_0)
	.align		4
.L_0:
        /*0004*/ 	.word	index@(filterKernel)
        /*0008*/ 	.word	0x00000020


	//----- nvinfo : EIATTR_FRAME_SIZE
	.align		4
.L_1:
        /*000c*/ 	.byte	0x04, 0x11
        /*000e*/ 	.short	(.L_3 - .L_2)
	.align		4
.L_2:
        /*0010*/ 	.word	index@(filterKernel)
        /*0014*/ 	.word	0x00000000


	//----- nvinfo : EIATTR_MIN_STACK_SIZE
	.align		4
.L_3:
        /*0018*/ 	.byte	0x04, 0x12
        /*001a*/ 	.short	(.L_5 - .L_4)
	.align		4
.L_4:
        /*001c*/ 	.word	index@(filterKernel)
        /*0020*/ 	.word	0x00000000
.L_5:


//--------------------- .nv.compat                --------------------------
	.section	.nv.compat,"",@"SHT_CUDA_COMPAT_INFO"
	.align	4
        /*0000*/ 	.byte	0x02, 0x09, 0x00, 0x00, 0x02, 0x02, 0x01, 0x00, 0x02, 0x05, 0x05, 0x00, 0x03, 0x07, 0x01, 0x01
        /*0010*/ 	.byte	0x02, 0x03, 0x00, 0x00, 0x02, 0x06, 0x01, 0x00, 0x04, 0x0b, 0x08, 0x00, 0x01, 0x00, 0x00, 0x00
        /*0020*/ 	.byte	0x00, 0x00, 0x00, 0x00


//--------------------- .nv.info.filterKernel     --------------------------
	.section	.nv.info.filterKernel,"",@"SHT_CUDA_INFO"
	.sectionflags	@""
	.align	4


	//----- nvinfo : EIATTR_CUDA_API_VERSION
	.align		4
        /*0000*/ 	.byte	0x04, 0x37
        /*0002*/ 	.short	(.L_7 - .L_6)
.L_6:
        /*0004*/ 	.word	0x00000082


	//----- nvinfo : EIATTR_KPARAM_INFO
	.align		4
.L_7:
        /*0008*/ 	.byte	0x04, 0x17
        /*000a*/ 	.short	(.L_9 - .L_8)
.L_8:
        /*000c*/ 	.word	0x00000000
        /*0010*/ 	.short	0x0009
        /*0012*/ 	.short	0x0038
        /*0014*/ 	.byte	0x00, 0xf0, 0x11, 0x00


	//----- nvinfo : EIATTR_KPARAM_INFO
	.align		4
.L_9:
        /*0018*/ 	.byte	0x04, 0x17
        /*001a*/ 	.short	(.L_11 - .L_10)
.L_10:
        /*001c*/ 	.word	0x00000000
        /*0020*/ 	.short	0x0008
        /*0022*/ 	.short	0x0030
        /*0024*/ 	.byte	0x00, 0xf5, 0x21, 0x00


	//----- nvinfo : EIATTR_KPARAM_INFO
	.align		4
.L_11:
        /*0028*/ 	.byte	0x04, 0x17
        /*002a*/ 	.short	(.L_13 - .L_12)
.L_12:
        /*002c*/ 	.word	0x00000000
        /*0030*/ 	.short	0x0007
        /*0032*/ 	.short	0x002c
        /*0034*/ 	.byte	0x00, 0xf0, 0x11, 0x00


	//----- nvinfo : EIATTR_KPARAM_INFO
	.align		4
.L_13:
        /*0038*/ 	.byte	0x04, 0x17
        /*003a*/ 	.short	(.L_15 - .L_14)
.L_14:
        /*003c*/ 	.word	0x00000000
        /*0040*/ 	.short	0x0006
        /*0042*/ 	.short	0x0028
        /*0044*/ 	.byte	0x00, 0xf0, 0x11, 0x00


	//----- nvinfo : EIATTR_KPARAM_INFO
	.align		4
.L_15:
        /*0048*/ 	.byte	0x04, 0x17
        /*004a*/ 	.short	(.L_17 - .L_16)
.L_16:
        /*004c*/ 	.word	0x00000000
        /*0050*/ 	.short	0x0005
        /*0052*/ 	.short	0x0020
        /*0054*/ 	.byte	0x00, 0xf5, 0x21, 0x00


	//----- nvinfo : EIATTR_KPARAM_INFO
	.align		4
.L_17:
        /*0058*/ 	.byte	0x04, 0x17
        /*005a*/ 	.short	(.L_19 - .L_18)
.L_18:
        /*005c*/ 	.word	0x00000000
        /*0060*/ 	.short	0x0004
        /*0062*/ 	.short	0x0018
        /*0064*/ 	.byte	0x00, 0xf0, 0x11, 0x00


	//----- nvinfo : EIATTR_KPARAM_INFO
	.align		4
.L_19:
        /*0068*/ 	.byte	0x04, 0x17
        /*006a*/ 	.short	(.L_21 - .L_20)
.L_20:
        /*006c*/ 	.word	0x00000000
        /*0070*/ 	.short	0x0003
        /*0072*/ 	.short	0x0014
        /*0074*/ 	.byte	0x00, 0xf0, 0x11, 0x00


	//----- nvinfo : EIATTR_KPARAM_INFO
	.align		4
.L_21:
        /*0078*/ 	.byte	0x04, 0x17
        /*007a*/ 	.short	(.L_23 - .L_22)
.L_22:
        /*007c*/ 	.word	0x00000000
        /*0080*/ 	.short	0x0002
        /*0082*/ 	.short	0x0010
        /*0084*/ 	.byte	0x00, 0xf0, 0x11, 0x00


	//----- nvinfo : EIATTR_KPARAM_INFO
	.align		4
.L_23:
        /*0088*/ 	.byte	0x04, 0x17
        /*008a*/ 	.short	(.L_25 - .L_24)
.L_24:
        /*008c*/ 	.word	0x00000000
        /*0090*/ 	.short	0x0001
        /*0092*/ 	.short	0x0008
        /*0094*/ 	.byte	0x00, 0xf5, 0x21, 0x00


	//----- nvinfo : EIATTR_KPARAM_INFO
	.align		4
.L_25:
        /*0098*/ 	.byte	0x04, 0x17
        /*009a*/ 	.short	(.L_27 - .L_26)
.L_26:
        /*009c*/ 	.word	0x00000000
        /*00a0*/ 	.short	0x0000
        /*00a2*/ 	.short	0x0000
        /*00a4*/ 	.byte	0x00, 0xf0, 0x11, 0x00


	//----- nvinfo : EIATTR_SPARSE_MMA_MASK
	.align		4
.L_27:
        /*00a8*/ 	.byte	0x03, 0x50
        /*00aa*/ 	.short	0x0000


	//----- nvinfo : EIATTR_MAXREG_COUNT
	.align		4
        /*00ac*/ 	.byte	0x03, 0x1b
        /*00ae*/ 	.short	0x00ff


	//----- nvinfo : EIATTR_MERCURY_ISA_VERSION
	.align		4
        /*00b0*/ 	.byte	0x03, 0x5f
        /*00b2*/ 	.short	0x0101


	//----- nvinfo : EIATTR_VRC_CTA_INIT_COUNT
	.align		4
        /*00b4*/ 	.byte	0x02, 0x4a
	.zero		1
	.zero		1


	//----- nvinfo : EIATTR_EXIT_INSTR_OFFSETS
	.align		4
        /*00b8*/ 	.byte	0x04, 0x1c
        /*00ba*/ 	.short	(.L_29 - .L_28)


	//   ....[0]....
.L_28:
        /*00bc*/ 	.word	0x00000090


	//   ....[1]....
        /*00c0*/ 	.word	0x00000550


	//   ....[2]....
        /*00c4*/ 	.word	0x00001d60


	//   ....[3]....
        /*00c8*/ 	.word	0x000020e0


	//   ....[4]....
        /*00cc*/ 	.word	0x00002460


	//----- nvinfo : EIATTR_CRS_STACK_SIZE
	.align		4
.L_29:
        /*00d0*/ 	.byte	0x04, 0x1e
        /*00d2*/ 	.short	(.L_31 - .L_30)
.L_30:
        /*00d4*/ 	.word	0x00000000


	//----- nvinfo : EIATTR_CBANK_PARAM_SIZE
	.align		4
.L_31:
        /*00d8*/ 	.byte	0x03, 0x19
        /*00da*/ 	.short	0x003c


	//----- nvinfo : EIATTR_PARAM_CBANK
	.align		4
        /*00dc*/ 	.byte	0x04, 0x0a
        /*00de*/ 	.short	(.L_33 - .L_32)
	.align		4
.L_32:
        /*00e0*/ 	.word	index@(.nv.constant0.filterKernel)
        /*00e4*/ 	.short	0x0380
        /*00e6*/ 	.short	0x003c


	//----- nvinfo : EIATTR_SW_WAR
	.align		4
.L_33:
        /*00e8*/ 	.byte	0x04, 0x36
        /*00ea*/ 	.short	(.L_35 - .L_34)
.L_34:
        /*00ec*/ 	.word	0x00000008
.L_35:


//--------------------- .nv.callgraph             --------------------------
	.section	.nv.callgraph,"",@"SHT_CUDA_CALLGRAPH"
	.align	4
	.sectionentsize	8
	.align		4
        /*0000*/ 	.word	0x00000000
	.align		4
        /*0004*/ 	.word	0xffffffff
	.align		4
        /*0008*/ 	.word	0x00000000
	.align		4
        /*000c*/ 	.word	0xfffffffe
	.align		4
        /*0010*/ 	.word	0x00000000
	.align		4
        /*0014*/ 	.word	0xfffffffd
	.align		4
        /*0018*/ 	.word	0x00000000
	.align		4
        /*001c*/ 	.word	0xfffffffc


//--------------------- .text.filterKernel        --------------------------
	.section	.text.filterKernel,"ax",@progbits
	.align	128
        .global         filterKernel
        .type           filterKernel,@function
        .size           filterKernel,(.L_x_32 - filterKernel)
        .other          filterKernel,@"STO_CUDA_ENTRY STV_DEFAULT"
filterKernel:
.text.filterKernel:
[----:B------:R-:W-:Y:S01]  /*0000*/  LDC R1, c[0x0][0x37c] ;  /* 0x0000df00ff017b82 */ /* 0x000fe20000000800 */
[----:B------:R-:W0:Y:S07]  /*0010*/  S2R R3, SR_TID.X ;  /* 0x0000000000037919 */ /* 0x000e2e0000002100 */
[----:B------:R-:W0:Y:S01]  /*0020*/  S2UR UR4, SR_CTAID.X ;  /* 0x00000000000479c3 */ /* 0x000e220000002500 */
[----:B------:R-:W1:Y:S07]  /*0030*/  LDCU UR6, c[0x0][0x380] ;  /* 0x00007000ff0677ac */ /* 0x000e6e0008000800 */
[----:B------:R-:W0:Y:S01]  /*0040*/  LDC R0, c[0x0][0x360] ;  /* 0x0000d800ff007b82 */ /* 0x000e220000000800 */
[----:B------:R-:W2:Y:S01]  /*0050*/  LDCU UR5, c[0x0][0x370] ;  /* 0x00006e00ff0577ac */ /* 0x000ea20008000800 */
[----:B0-----:R-:W-:-:S02]  /*0060*/  IMAD R3, R0, UR4, R3 ;  /* 0x0000000400037c24 */ /* 0x001fc4000f8e0203 */
[----:B--2---:R-:W-:-:S03]  /*0070*/  IMAD R0, R0, UR5, RZ ;  /* 0x0000000500007c24 */ /* 0x004fc6000f8e02ff */
[----:B-1----:R-:W-:-:S13]  /*0080*/  ISETP.GE.AND P0, PT, R3, UR6, PT ;  /* 0x0000000603007c0c */ /* 0x002fda000bf06270 */
[----:B------:R-:W-:Y:S05]  /*0090*/  @P0 EXIT ;  /* 0x000000000000094d */ /* 0x000fea0003800000 */
[----:B------:R-:W0:Y:S01]  /*00a0*/  LDC R2, c[0x0][0x394] ;  /* 0x0000e500ff027b82 */ /* 0x000e220000000800 */
[----:B------:R-:W1:Y:S01]  /*00b0*/  LDCU UR4, c[0x0][0x398] ;  /* 0x00007300ff0477ac */ /* 0x000e620008000800 */
[----:B------:R-:W2:Y:S06]  /*00c0*/  LDCU.64 UR6, c[0x0][0x358] ;  /* 0x00006b00ff0677ac */ /* 0x000eac0008000a00 */
[----:B------:R-:W3:Y:S01]  /*00d0*/  LDC R4, c[0x0][0x3ac] ;  /* 0x0000eb00ff047b82 */ /* 0x000ee20000000800 */
[C---:B0-----:R-:W-:Y:S01]  /*00e0*/  ISETP.GE.AND P0, PT, R2.reuse, 0x1, PT ;  /* 0x000000010200780c */ /* 0x041fe20003f06270 */
[----:B-1----:R-:W-:Y:S01]  /*00f0*/  IMAD R2, R2, UR4, RZ ;  /* 0x0000000402027c24 */ /* 0x002fe2000f8e02ff */
[----:B---3--:R-:W-:-:S11]  /*0100*/  LEA.HI R4, R4, R4, RZ, 0x1 ;  /* 0x0000000404047211 */ /* 0x008fd600078f08ff */
[----:B--2---:R-:W-:Y:S05]  /*0110*/  @!P0 BRA `(.L_x_0) ;  /* 0x0000001c00f48947 */ /* 0x004fea0003800000 */
[----:B------:R-:W-:-:S09]  /*0120*/  UISETP.GE.AND UP0, UPT, UR4, 0x1, UPT ;  /* 0x000000010400788c */ /* 0x000fd2000bf06270 */
[----:B------:R-:W-:Y:S05]  /*0130*/  BRA.U !UP0, `(.L_x_1) ;  /* 0x0000001d080c7547 */ /* 0x000fea000b800000 */
[----:B------:R-:W-:-:S05]  /*0140*/  SHF.R.S32.HI R4, RZ, 0x1, R4 ;  /* 0x00000001ff047819 */ /* 0x000fca0000011404 */
[----:B------:R-:W-:-:S05]  /*0150*/  IMAD.MOV R5, RZ, RZ, -R4 ;  /* 0x000000ffff057224 */ /* 0x000fca00078e0a04 */
[----:B------:R-:W-:-:S13]  /*0160*/  ISETP.GE.AND P0, PT, R4, R5, PT ;  /* 0x000000050400720c */ /* 0x000fda0003f06270 */
[----:B------:R-:W-:Y:S05]  /*0170*/  @P0 BRA `(.L_x_2) ;  /* 0x0000000000f80947 */ /* 0x000fea0003800000 */
[----:B------:R-:W0:Y:S01]  /*0180*/  LDCU.64 UR4, c[0x0][0x3b0] ;  /* 0x00007600ff0477ac */ /* 0x000e220008000a00 */
[C---:B------:R-:W-:Y:S01]  /*0190*/  VIADD R4, R2.reuse, 0xffffffff ;  /* 0xffffffff02047836 */ /* 0x040fe20000000000 */
[----:B------:R-:W-:Y:S01]  /*01a0*/  LOP3.LUT R13, R2, 0x3, RZ, 0xc0, !PT ;  /* 0x00000003020d7812 */ /* 0x000fe200078ec0ff */
[-C--:B------:R-:W-:Y:S02]  /*01b0*/  IMAD R7, R3, R2.reuse, R2 ;  /* 0x0000000203077224 */ /* 0x080fe400078e0202 */
[----:B------:R-:W-:Y:S01]  /*01c0*/  IMAD R6, R0, R2, RZ ;  /* 0x0000000200067224 */ /* 0x000fe200078e02ff */
[----:B------:R-:W-:Y:S01]  /*01d0*/  ISETP.GE.U32.AND P0, PT, R4, 0x3, PT ;  /* 0x000000030400780c */ /* 0x000fe20003f06070 */
[----:B0-----:R-:W-:-:S04]  /*01e0*/  UIADD3 UR4, UP0, UPT, UR4, 0x8, URZ ;  /* 0x0000000804047890 */ /* 0x001fc8000ff1e0ff */
[----:B------:R-:W-:-:S12]  /*01f0*/  UIADD3.X UR5, UPT, UPT, URZ, UR5, URZ, UP0, !UPT ;  /* 0x00000005ff057290 */ /* 0x000fd800087fe4ff */
.L_x_7:
[C---:B------:R-:W-:Y:S01]  /*0200*/  IMAD R9, R2.reuse, R3, RZ ;  /* 0x0000000302097224 */ /* 0x040fe200078e02ff */
[----:B------:R-:W-:Y:S04]  /*0210*/  BSSY.RECONVERGENT B0, `(.L_x_3) ;  /* 0x000002e000007945 */ /* 0x000fe80003800200 */
[----:B0-----:R-:W-:-:S04]  /*0220*/  IADD3 R4, PT, PT, R2, R9, RZ ;  /* 0x0000000902047210 */ /* 0x001fc80007ffe0ff */
[----:B------:R-:W-:-:S13]  /*0230*/  ISETP.GE.AND P1, PT, R9, R4, PT ;  /* 0x000000040900720c */ /* 0x000fda0003f26270 */
[----:B------:R-:W-:Y:S05]  /*0240*/  @P1 BRA `(.L_x_4) ;  /* 0x0000000000a81947 */ /* 0x000fea0003800000 */
[----:B------:R-:W-:Y:S01]  /*0250*/  ISETP.NE.AND P1, PT, R13, RZ, PT ;  /* 0x000000ff0d00720c */ /* 0x000fe20003f25270 */
[----:B------:R-:W-:-:S12]  /*0260*/  IMAD.MOV.U32 R8, RZ, RZ, R9 ;  /* 0x000000ffff087224 */ /* 0x000fd800078e0009 */
[----:B------:R-:W-:Y:S05]  /*0270*/  @!P1 BRA `(.L_x_5) ;  /* 0x0000000000489947 */ /* 0x000fea0003800000 */
[----:B------:R-:W0:Y:S02]  /*0280*/  LDC.64 R4, c[0x0][0x3b0] ;  /* 0x0000ec00ff047b82 */ /* 0x000e240000000a00 */
[----:B0-----:R-:W-:-:S05]  /*0290*/  IMAD.WIDE R4, R9, 0x4, R4 ;  /* 0x0000000409047825 */ /* 0x001fca00078e0204 */
[----:B------:R-:W2:Y:S02]  /*02a0*/  LDG.E R8, desc[UR6][R4.64] ;  /* 0x0000000604087981 */ /* 0x000ea4000c1e1900 */
[----:B--2---:R-:W-:Y:S01]  /*02b0*/  ISETP.GT.AND P1, PT, R8, -0x1, PT ;  /* 0xffffffff0800780c */ /* 0x004fe20003f24270 */
[----:B------:R-:W-:-:S12]  /*02c0*/  VIADD R8, R9, 0x1 ;  /* 0x0000000109087836 */ /* 0x000fd80000000000 */
[----:B------:R0:W-:Y:S01]  /*02d0*/  @!P1 STG.E desc[UR6][R4.64], RZ ;  /* 0x000000ff04009986 */ /* 0x0001e2000c101906 */
[----:B------:R-:W-:-:S13]  /*02e0*/  ISETP.NE.AND P1, PT, R13, 0x1, PT ;  /* 0x000000010d00780c */ /* 0x000fda0003f25270 */
[----:B0-----:R-:W-:Y:S05]  /*02f0*/  @!P1 BRA `(.L_x_5) ;  /* 0x0000000000289947 */ /* 0x001fea0003800000 */
[----:B------:R-:W2:Y:S02]  /*0300*/  LDG.E R8, desc[UR6][R4.64+0x4] ;  /* 0x0000040604087981 */ /* 0x000ea4000c1e1900 */
[----:B--2---:R-:W-:Y:S02]  /*0310*/  ISETP.GT.AND P1, PT, R8, -0x1, PT ;  /* 0xffffffff0800780c */ /* 0x004fe40003f24270 */
[----:B------:R-:W-:-:S11]  /*0320*/  IADD3 R8, PT, PT, R9, 0x2, RZ ;  /* 0x0000000209087810 */ /* 0x000fd60007ffe0ff */
[----:B------:R0:W-:Y:S01]  /*0330*/  @!P1 STG.E desc[UR6][R4.64+0x4], RZ ;  /* 0x000004ff04009986 */ /* 0x0001e2000c101906 */
[----:B------:R-:W-:-:S13]  /*0340*/  ISETP.NE.AND P1, PT, R13, 0x2, PT ;  /* 0x000000020d00780c */ /* 0x000fda0003f25270 */
[----:B0-----:R-:W-:Y:S05]  /*0350*/  @!P1 BRA `(.L_x_5) ;  /* 0x0000000000109947 */ /* 0x001fea0003800000 */
[----:B------:R-:W2:Y:S02]  /*0360*/  LDG.E R8, desc[UR6][R4.64+0x8] ;  /* 0x0000080604087981 */ /* 0x000ea4000c1e1900 */
[----:B--2---:R-:W-:Y:S01]  /*0370*/  ISETP.GT.AND P1, PT, R8, -0x1, PT ;  /* 0xffffffff0800780c */ /* 0x004fe20003f24270 */
[----:B------:R-:W-:-:S12]  /*0380*/  VIADD R8, R9, 0x3 ;  /* 0x0000000309087836 */ /* 0x000fd80000000000 */
[----:B------:R0:W-:Y:S02]  /*0390*/  @!P1 STG.E desc[UR6][R4.64+0x8], RZ ;  /* 0x000008ff04009986 */ /* 0x0001e4000c101906 */
.L_x_5:
[----:B------:R-:W-:Y:S05]  /*03a0*/  @!P0 BRA `(.L_x_4) ;  /* 0x0000000000508947 */ /* 0x000fea0003800000 */
[----:B------:R-:W-:-:S07]  /*03b0*/  IMAD.IADD R9, R8, 0x1, -R7 ;  /* 0x0000000108097824 */ /* 0x000fce00078e0a07 */
.L_x_6:
[----:B0-----:R-:W-:Y:S01]  /*03c0*/  MOV R4, UR4 ;  /* 0x0000000400047c02 */ /* 0x001fe20008000f00 */
[----:B------:R-:W-:-:S04]  /*03d0*/  IMAD.U32 R5, RZ, RZ, UR5 ;  /* 0x00000005ff057e24 */ /* 0x000fc8000f8e00ff */
[----:B------:R-:W-:-:S05]  /*03e0*/  IMAD.WIDE R4, R8, 0x4, R4 ;  /* 0x0000000408047825 */ /* 0x000fca00078e0204 */
[----:B------:R-:W2:Y:S04]  /*03f0*/  LDG.E R10, desc[UR6][R4.64+-0x4] ;  /* 0xfffffc06040a7981 */ /* 0x000ea8000c1e1900 */
[----:B------:R-:W3:Y:S04]  /*0400*/  LDG.E R11, desc[UR6][R4.64] ;  /* 0x00000006040b7981 */ /* 0x000ee8000c1e1900 */
[----:B------:R-:W4:Y:S04]  /*0410*/  LDG.E R12, desc[UR6][R4.64+0x4] ;  /* 0x00000406040c7981 */ /* 0x000f28000c1e1900 */
[----:B------:R-:W5:Y:S01]  /*0420*/  LDG.E R14, desc[UR6][R4.64+-0x8] ;  /* 0xfffff806040e7981 */ /* 0x000f62000c1e1900 */
[----:B------:R-:W-:Y:S01]  /*0430*/  VIADD R9, R9, 0x4 ;  /* 0x0000000409097836 */ /* 0x000fe20000000000 */
[----:B------:R-:W-:-:S02]  /*0440*/  IADD3 R8, PT, PT, R8, 0x4, RZ ;  /* 0x0000000408087810 */ /* 0x000fc40007ffe0ff */
[----:B--2---:R-:W-:Y:S02]  /*0450*/  ISETP.GT.AND P2, PT, R10, -0x1, PT ;  /* 0xffffffff0a00780c */ /* 0x004fe40003f44270 */
[----:B---3--:R-:W-:Y:S02]  /*0460*/  ISETP.GT.AND P3, PT, R11, -0x1, PT ;  /* 0xffffffff0b00780c */ /* 0x008fe40003f64270 */
[----:B----4-:R-:W-:Y:S02]  /*0470*/  ISETP.GT.AND P4, PT, R12, -0x1, PT ;  /* 0xffffffff0c00780c */ /* 0x010fe40003f84270 */
[----:B-----5:R-:W-:-:S07]  /*0480*/  ISETP.GT.AND P1, PT, R14, -0x1, PT ;  /* 0xffffffff0e00780c */ /* 0x020fce0003f24270 */
[----:B------:R1:W-:Y:S04]  /*0490*/  @!P2 STG.E desc[UR6][R4.64+-0x4], RZ ;  /* 0xfffffcff0400a986 */ /* 0x0003e8000c101906 */
[----:B------:R1:W-:Y:S04]  /*04a0*/  @!P3 STG.E desc[UR6][R4.64], RZ ;  /* 0x000000ff0400b986 */ /* 0x0003e8000c101906 */
[----:B------:R1:W-:Y:S04]  /*04b0*/  @!P4 STG.E desc[UR6][R4.64+0x4], RZ ;  /* 0x000004ff0400c986 */ /* 0x0003e8000c101906 */
[----:B------:R1:W-:Y:S01]  /*04c0*/  @!P1 STG.E desc[UR6][R4.64+-0x8], RZ ;  /* 0xfffff8ff04009986 */ /* 0x0003e2000c101906 */
[----:B------:R-:W-:-:S13]  /*04d0*/  ISETP.NE.AND P1, PT, R9, RZ, PT ;  /* 0x000000ff0900720c */ /* 0x000fda0003f25270 */
[----:B-1----:R-:W-:Y:S05]  /*04e0*/  @P1 BRA `(.L_x_6) ;  /* 0xfffffffc00b41947 */ /* 0x002fea000383ffff */
.L_x_4:
[----:B------:R-:W-:Y:S05]  /*04f0*/  BSYNC.RECONVERGENT B0 ;  /* 0x0000000000007941 */ /* 0x000fea0003800200 */
.L_x_3:
[----:B------:R-:W1:Y:S01]  /*0500*/  LDCU UR8, c[0x0][0x380] ;  /* 0x00007000ff0877ac */ /* 0x000e620008000800 */
[----:B------:R-:W-:Y:S02]  /*0510*/  IMAD.IADD R3, R0, 0x1, R3 ;  /* 0x0000000100037824 */ /* 0x000fe400078e0203 */
[----:B------:R-:W-:-:S03]  /*0520*/  IMAD.IADD R7, R6, 0x1, R7 ;  /* 0x0000000106077824 */ /* 0x000fc600078e0207 */
[----:B-1----:R-:W-:-:S13]  /*0530*/  ISETP.GE.AND P1, PT, R3, UR8, PT ;  /* 0x0000000803007c0c */ /* 0x002fda000bf26270 */
[----:B------:R-:W-:Y:S05]  /*0540*/  @!P1 BRA `(.L_x_7) ;  /* 0xfffffffc002c9947 */ /* 0x000fea000383ffff */
[----:B------:R-:W-:Y:S05]  /*0550*/  EXIT ;  /* 0x000000000000794d */ /* 0x000fea0003800000 */
.L_x_2:
[C---:B------:R-:W-:Y:S01]  /*0560*/  IADD3 R5, PT, PT, R4.reuse, 0x1, RZ ;  /* 0x0000000104057810 */ /* 0x040fe20007ffe0ff */
[----:B------:R-:W-:-:S04]  /*0570*/  IMAD.IADD R8, R4, 0x1, R4 ;  /* 0x0000000104087824 */ /* 0x000fc800078e0204 */
[----:B------:R-:W-:Y:S01]  /*0580*/  IMAD.IADD R6, R4, 0x1, R5 ;  /* 0x0000000104067824 */ /* 0x000fe200078e0205 */
[----:B------:R-:W-:-:S04]  /*0590*/  ISETP.GE.U32.AND P0, PT, R8, 0x7, PT ;  /* 0x000000070800780c */ /* 0x000fc80003f06070 */
[C---:B------:R-:W-:Y:S02]  /*05a0*/  LOP3.LUT R7, R6.reuse, 0x7, RZ, 0xc0, !PT ;  /* 0x0000000706077812 */ /* 0x040fe400078ec0ff */
[C---:B------:R-:W-:Y:S02]  /*05b0*/  LOP3.LUT R8, R6.reuse, 0x3, RZ, 0xc0, !PT ;  /* 0x0000000306087812 */ /* 0x040fe400078ec0ff */
[----:B------:R-:W-:Y:S02]  /*05c0*/  IADD3 R9, PT, PT, R7, -0x1, RZ ;  /* 0xffffffff07097810 */ /* 0x000fe40007ffe0ff */
[----:B------:R-:W-:Y:S02]  /*05d0*/  LOP3.LUT R10, R6, 0xfffffff8, RZ, 0xc0, !PT ;  /* 0xfffffff8060a7812 */ /* 0x000fe400078ec0ff */
[----:B------:R-:W-:Y:S01]  /*05e0*/  ISETP.GE.U32.AND P1, PT, R9, 0x3, PT ;  /* 0x000000030900780c */ /* 0x000fe20003f26070 */
[----:B------:R-:W-:-:S12]  /*05f0*/  IMAD R9, R3, R2, R2 ;  /* 0x0000000203097224 */ /* 0x000fd800078e0202 */
.L_x_20:
[----:B0123--:R-:W-:-:S07]  /*0600*/  IMAD.MOV.U32 R11, RZ, RZ, RZ ;  /* 0x000000ffff0b7224 */ /* 0x00ffce00078e00ff */
.L_x_15:
[----:B------:R-:W-:Y:S02]  /*0610*/  IMAD R18, R2, R3, R11 ;  /* 0x0000000302127224 */ /* 0x000fe400078e020b */
[----:B0123--:R-:W-:-:S07]  /*0620*/  IMAD.MOV.U32 R19, RZ, RZ, RZ ;  /* 0x000000ffff137224 */ /* 0x00ffce00078e00ff */
.L_x_14:
[----:B0123--:R-:W0:Y:S01]  /*0630*/  LDC.64 R12, c[0x0][0x3b0] ;  /* 0x0000ec00ff0c7b82 */ /* 0x00fe220000000a00 */
[----:B------:R-:W1:Y:S01]  /*0640*/  LDCU UR4, c[0x0][0x398] ;  /* 0x00007300ff0477ac */ /* 0x000e620008000800 */
[----:B------:R-:W-:-:S05]  /*0650*/  IADD3 R20, PT, PT, -R4, RZ, RZ ;  /* 0x000000ff04147210 */ /* 0x000fca0007ffe1ff */
[----:B------:R-:W-:Y:S02]  /*0660*/  IMAD.MOV.U32 R21, RZ, RZ, R20 ;  /* 0x000000ffff157224 */ /* 0x000fe400078e0014 */
[----:B-1----:R-:W-:-:S04]  /*0670*/  IMAD R15, R19, UR4, R18 ;  /* 0x00000004130f7c24 */ /* 0x002fc8000f8e0212 */
[----:B0-----:R-:W-:-:S07]  /*0680*/  IMAD.WIDE R12, R15, 0x4, R12 ;  /* 0x000000040f0c7825 */ /* 0x001fce00078e020c */
.L_x_13:
[----:B0-----:R-:W0:Y:S01]  /*0690*/  LDCU UR4, c[0x0][0x394] ;  /* 0x00007280ff0477ac */ /* 0x001e220008000800 */
[----:B------:R-:W-:-:S05]  /*06a0*/  IMAD.IADD R14, R21, 0x1, R11 ;  /* 0x00000001150e7824 */ /* 0x000fca00078e020b */
[----:B0-----:R-:W-:-:S13]  /*06b0*/  ISETP.GE.U32.AND P2, PT, R14, UR4, PT ;  /* 0x000000040e007c0c */ /* 0x001fda000bf46070 */
[----:B-123--:R-:W-:Y:S05]  /*06c0*/  @P2 BRA `(.L_x_8) ;  /* 0x0000001000a82947 */ /* 0x00efea0003800000 */
[----:B------:R-:W-:Y:S01]  /*06d0*/  ISETP.NE.AND P2, PT, R7, RZ, PT ;  /* 0x000000ff0700720c */ /* 0x000fe20003f45270 */
[----:B------:R-:W-:Y:S01]  /*06e0*/  IMAD.IADD R23, R4, 0x1, R21 ;  /* 0x0000000104177824 */ /* 0x000fe200078e0215 */
[----:B------:R-:W-:Y:S01]  /*06f0*/  IADD3 R22, PT, PT, R18, R21, RZ ;  /* 0x0000001512167210 */ /* 0x000fe20007ffe0ff */
[----:B------:R-:W-:Y:S01]  /*0700*/  IMAD.MOV.U32 R24, RZ, RZ, R20 ;  /* 0x000000ffff187224 */ /* 0x000fe200078e0014 */
[----:B------:R-:W-:Y:S09]  /*0710*/  @!P0 BRA `(.L_x_9) ;  /* 0x0000000800608947 */ /* 0x000ff20003800000 */
[----:B------:R-:W-:Y:S02]  /*0720*/  HFMA2 R25, -RZ, RZ, 0, 0 ;  /* 0x00000000ff197431 */ /* 0x000fe400000001ff */
[----:B------:R-:W-:-:S07]  /*0730*/  IMAD.MOV.U32 R24, RZ, RZ, R20 ;  /* 0x000000ffff187224 */ /* 0x000fce00078e0014 */
.L_x_10:
[----:B0-----:R-:W0:Y:S01]  /*0740*/  LDCU UR4, c[0x0][0x398] ;  /* 0x00007300ff0477ac */ /* 0x001e220008000800 */
[----:B------:R-:W-:-:S05]  /*0750*/  IMAD.IADD R27, R24, 0x1, R19 ;  /* 0x00000001181b7824 */ /* 0x000fca00078e0213 */
[----:B0-----:R-:W-:-:S13]  /*0760*/  ISETP.GE.U32.AND P3, PT, R27, UR4, PT ;  /* 0x000000041b007c0c */ /* 0x001fda000bf66070 */
[----:B------:R-:W0:Y:S01]  /*0770*/  @!P3 LDC.64 R14, c[0x0][0x388] ;  /* 0x0000e200ff0ebb82 */ /* 0x000e220000000a00 */
[----:B------:R-:W-:-:S07]  /*0780*/  @!P3 IMAD R17, R27, UR4, R22 ;  /* 0x000000041b11bc24 */ /* 0x000fce000f8e0216 */
[----:B------:R-:W1:Y:S01]  /*0790*/  @!P3 LDC R26, c[0x0][0x3ac] ;  /* 0x0000eb00ff1abb82 */ /* 0x000e620000000800 */
[----:B0-----:R-:W-:Y:S01]  /*07a0*/  @!P3 IMAD.WIDE R16, R17, 0x4, R14 ;  /* 0x000000041110b825 */ /* 0x001fe200078e020e */
[----:B------:R-:W-:-:S05]  /*07b0*/  @!P3 IADD3 R14, PT, PT, R4, R24, RZ ;  /* 0x00000018040eb210 */ /* 0x000fca0007ffe0ff */
[----:B------:R-:W2:Y:S01]  /*07c0*/  @!P3 LDG.E R16, desc[UR6][R16.64] ;  /* 0x000000061010b981 */ /* 0x000ea2000c1e1900 */
[----:B-1----:R-:W-:Y:S02]  /*07d0*/  @!P3 IMAD R29, R14, R26, R23 ;  /* 0x0000001a0e1db224 */ /* 0x002fe400078e0217 */
[----:B------:R-:W0:Y:S01]  /*07e0*/  @!P3 LDC.64 R14, c[0x0][0x3a0] ;  /* 0x0000e800ff0ebb82 */ /* 0x000e220000000a00 */
[----:B------:R-:W3:Y:S01]  /*07f0*/  @!P3 LDG.E R26, desc[UR6][R12.64] ;  /* 0x000000060c1ab981 */ /* 0x000ee2000c1e1900 */
[----:B0-----:R-:W-:-:S05]  /*0800*/  @!P3 IMAD.WIDE R28, R29, 0x8, R14 ;  /* 0x000000081d1cb825 */ /* 0x001fca00078e020e */
[----:B------:R0:W4:Y:S02]  /*0810*/  @!P3 LDG.E.64 R14, desc[UR6][R28.64] ;  /* 0x000000061c0eb981 */ /* 0x000124000c1e1b00 */
[----:B0-----:R-:W-:-:S05]  /*0820*/  VIADD R29, R27, 0x1 ;  /* 0x000000011b1d7836 */ /* 0x001fca0000000000 */
[----:B------:R-:W-:-:S13]  /*0830*/  ISETP.GE.U32.AND P4, PT, R29, UR4, PT ;  /* 0x000000041d007c0c */ /* 0x000fda000bf86070 */
[----:B------:R-:W-:Y:S01]  /*0840*/  @!P4 IMAD R29, R29, UR4, R22 ;  /* 0x000000041d1dcc24 */ /* 0x000fe2000f8e0216 */
[----:B--2---:R-:W4:Y:S02]  /*0850*/  @!P3 I2F.F64 R16, R16 ;  /* 0x000000100010b312 */ /* 0x004f240000201c00 */
[----:B----4-:R-:W-:-:S10]  /*0860*/  @!P3 DMUL R14, R16, R14 ;  /* 0x0000000e100eb228 */ /* 0x010fd40000000000 */
[----:B------:R-:W3:Y:S02]  /*0870*/  @!P3 F2I.F64.TRUNC R15, R14 ;  /* 0x0000000e000fb311 */ /* 0x000ee4000030d100 */
[----:B---3--:R-:W-:Y:S02]  /*0880*/  @!P3 IADD3 R17, PT, PT, R15, R26, RZ ;  /* 0x0000001a0f11b210 */ /* 0x008fe40007ffe0ff */
[----:B------:R-:W0:Y:S08]  /*0890*/  @!P4 LDC.64 R14, c[0x0][0x388] ;  /* 0x0000e200ff0ecb82 */ /* 0x000e300000000a00 */
[----:B------:R-:W1:Y:S01]  /*08a0*/  @!P4 LDC R26, c[0x0][0x3ac] ;  /* 0x0000eb00ff1acb82 */ /* 0x000e620000000800 */
[----:B0-----:R-:W-:-:S04]  /*08b0*/  @!P4 IMAD.WIDE R28, R29, 0x4, R14 ;  /* 0x000000041d1cc825 */ /* 0x001fc800078e020e */
[----:B------:R-:W-:-:S04]  /*08c0*/  @!P4 IMAD.IADD R14, R5, 0x1, R24 ;  /* 0x00000001050ec824 */ /* 0x000fc800078e0218 */
[----:B-1----:R-:W-:Y:S02]  /*08d0*/  @!P4 IMAD R26, R14, R26, R23 ;  /* 0x0000001a0e1ac224 */ /* 0x002fe400078e0217 */
[----:B------:R-:W0:Y:S01]  /*08e0*/  @!P4 LDC.64 R14, c[0x0][0x3a0] ;  /* 0x0000e800ff0ecb82 */ /* 0x000e220000000a00 */
[----:B------:R1:W-:Y:S04]  /*08f0*/  @!P3 STG.E desc[UR6][R12.64], R17 ;  /* 0x000000110c00b986 */ /* 0x0003e8000c101906 */
[----:B------:R0:W1:Y:S02]  /*0900*/  @!P4 LDG.E R16, desc[UR6][R28.64] ;  /* 0x000000061c10c981 */ /* 0x000064000c1e1900 */
[----:B0-----:R-:W-:Y:S02]  /*0910*/  @!P4 IMAD.WIDE R28, R26, 0x8, R14 ;  /* 0x000000081a1cc825 */ /* 0x001fe400078e020e */
[----:B------:R-:W2:Y:S04]  /*0920*/  @!P4 LDG.E R26, desc[UR6][R12.64] ;  /* 0x000000060c1ac981 */ /* 0x000ea8000c1e1900 */
[----:B------:R-:W3:Y:S01]  /*0930*/  @!P4 LDG.E.64 R14, desc[UR6][R28.64] ;  /* 0x000000061c0ec981 */ /* 0x000ee2000c1e1b00 */
[----:B-1----:R-:W3:Y:S02]  /*0940*/  @!P4 I2F.F64 R16, R16 ;  /* 0x000000100010c312 */ /* 0x002ee40000201c00 */
[----:B---3--:R-:W-:Y:S01]  /*0950*/  @!P4 DMUL R14, R16, R14 ;  /* 0x0000000e100ec228 */ /* 0x008fe20000000000 */
[----:B------:R-:W-:-:S04]  /*0960*/  IADD3 R16, PT, PT, R27, 0x2, RZ ;  /* 0x000000021b107810 */ /* 0x000fc80007ffe0ff */
[----:B------:R-:W-:-:S05]  /*0970*/  ISETP.GE.U32.AND P3, PT, R16, UR4, PT ;  /* 0x0000000410007c0c */ /* 0x000fca000bf66070 */
[----:B------:R-:W2:Y:S08]  /*0980*/  @!P4 F2I.F64.TRUNC R15, R14 ;  /* 0x0000000e000fc311 */ /* 0x000eb0000030d100 */
[----:B------:R-:W0:Y:S01]  /*0990*/  @!P3 LDC R17, c[0x0][0x3ac] ;  /* 0x0000eb00ff11bb82 */ /* 0x000e220000000800 */
[----:B--2---:R-:W-:-:S07]  /*09a0*/  @!P4 IMAD.IADD R26, R15, 0x1, R26 ;  /* 0x000000010f1ac824 */ /* 0x004fce00078e021a */
[----:B------:R-:W1:Y:S01]  /*09b0*/  @!P3 LDC.64 R14, c[0x0][0x388] ;  /* 0x0000e200ff0ebb82 */ /* 0x000e620000000a00 */
[----:B------:R-:W-:Y:S01]  /*09c0*/  @!P3 IMAD R29, R16, UR4, R22 ;  /* 0x00000004101dbc24 */ /* 0x000fe2000f8e0216 */
[----:B------:R2:W-:Y:S04]  /*09d0*/  @!P4 STG.E desc[UR6][R12.64], R26 ;  /* 0x0000001a0c00c986 */ /* 0x0005e8000c101906 */
[----:B--2---:R-:W2:Y:S01]  /*09e0*/  @!P3 LDG.E R26, desc[UR6][R12.64] ;  /* 0x000000060c1ab981 */ /* 0x004ea2000c1e1900 */
[----:B-1----:R-:W-:Y:S01]  /*09f0*/  @!P3 IMAD.WIDE R28, R29, 0x4, R14 ;  /* 0x000000041d1cb825 */ /* 0x002fe200078e020e */
[----:B------:R-:W-:-:S04]  /*0a00*/  @!P3 IADD3 R14, PT, PT, R5, R24, RZ ;  /* 0x00000018050eb210 */ /* 0x000fc80007ffe0ff */
[----:B------:R1:W3:Y:S01]  /*0a10*/  @!P3 LDG.E R16, desc[UR6][R28.64] ;  /* 0x000000061c10b981 */ /* 0x0002e2000c1e1900 */
[----:B0-----:R-:W-:Y:S02]  /*0a20*/  @!P3 IMAD R17, R14, R17, R17 ;  /* 0x000000110e11b224 */ /* 0x001fe400078e0211 */
[----:B------:R-:W1:Y:S02]  /*0a30*/  @!P3 LDC.64 R14, c[0x0][0x3a0] ;  /* 0x0000e800ff0ebb82 */ /* 0x000e640000000a00 */
[----:B------:R-:W-:-:S04]  /*0a40*/  @!P3 IMAD.IADD R17, R17, 0x1, R23 ;  /* 0x000000011111b824 */ /* 0x000fc800078e0217 */
[----:B-1----:R-:W-:-:S05]  /*0a50*/  @!P3 IMAD.WIDE R28, R17, 0x8, R14 ;  /* 0x00000008111cb825 */ /* 0x002fca00078e020e */
[----:B------:R-:W4:Y:S01]  /*0a60*/  @!P3 LDG.E.64 R14, desc[UR6][R28.64] ;  /* 0x000000061c0eb981 */ /* 0x000f22000c1e1b00 */
[----:B---3--:R-:W4:Y:S02]  /*0a70*/  @!P3 I2F.F64 R16, R16 ;  /* 0x000000100010b312 */ /* 0x008f240000201c00 */
[----:B----4-:R-:W-:Y:S01]  /*0a80*/  @!P3 DMUL R14, R16, R14 ;  /* 0x0000000e100eb228 */ /* 0x010fe20000000000 */
[----:B------:R-:W-:-:S04]  /*0a90*/  IADD3 R16, PT, PT, R27, 0x3, RZ ;  /* 0x000000031b107810 */ /* 0x000fc80007ffe0ff */
[----:B------:R-:W-:-:S05]  /*0aa0*/  ISETP.GE.U32.AND P4, PT, R16, UR4, PT ;  /* 0x0000000410007c0c */ /* 0x000fca000bf86070 */
[----:B------:R-:W2:Y:S02]  /*0ab0*/  @!P3 F2I.F64.TRUNC R15, R14 ;  /* 0x0000000e000fb311 */ /* 0x000ea4000030d100 */
[----:B--2---:R-:W-:-:S06]  /*0ac0*/  @!P3 IMAD.IADD R17, R15, 0x1, R26 ;  /* 0x000000010f11b824 */ /* 0x004fcc00078e021a */
[----:B------:R-:W0:Y:S08]  /*0ad0*/  @!P4 LDC.64 R14, c[0x0][0x388] ;  /* 0x0000e200ff0ecb82 */ /* 0x000e300000000a00 */
[----:B------:R-:W1:Y:S01]  /*0ae0*/  @!P4 LDC R26, c[0x0][0x3ac] ;  /* 0x0000eb00ff1acb82 */ /* 0x000e620000000800 */
[----:B------:R-:W-:-:S04]  /*0af0*/  @!P4 IMAD R29, R16, UR4, R22 ;  /* 0x00000004101dcc24 */ /* 0x000fc8000f8e0216 */
[----:B0-----:R-:W-:Y:S01]  /*0b00*/  @!P4 IMAD.WIDE R28, R29, 0x4, R14 ;  /* 0x000000041d1cc825 */ /* 0x001fe200078e020e */
[----:B------:R-:W-:-:S05]  /*0b10*/  @!P4 IADD3 R14, PT, PT, R24, 0x2, R5 ;  /* 0x00000002180ec810 */ /* 0x000fca0007ffe005 */
        /* <DEDUP_REMOVED lines=60> */
[----:B------:R0:W3:Y:S01]  /*0ee0*/  @!P3 LDG.E.64 R14, desc[UR6][R28.64] ;  /* 0x000000061c0eb981 */ /* 0x0000e2000c1e1b00 */
[----:B------:R-:W-:-:S04]  /*0ef0*/  IADD3 R27, PT, PT, R27, 0x7, RZ ;  /* 0x000000071b1b7810 */ /* 0x000fc80007ffe0ff */
[----:B------:R-:W-:-:S13]  /*0f00*/  ISETP.GE.U32.AND P4, PT, R27, UR4, PT ;  /* 0x000000041b007c0c */ /* 0x000fda000bf86070 */
[----:B0-----:R-:W0:Y:S01]  /*0f10*/  @!P4 LDC R28, c[0x0][0x3ac] ;  /* 0x0000eb00ff1ccb82 */ /* 0x001e220000000800 */
[----:B------:R-:W-:Y:S01]  /*0f20*/  @!P4 IMAD R27, R27, UR4, R22 ;  /* 0x000000041b1bcc24 */ /* 0x000fe2000f8e0216 */
[----:B------:R-:W-:-:S05]  /*0f30*/  @!P4 IADD3 R29, PT, PT, R24, 0x6, R5 ;  /* 0x00000006181dc810 */ /* 0x000fca0007ffe005 */
[----:B0-----:R-:W-:Y:S01]  /*0f40*/  @!P4 IMAD R29, R29, R28, R23 ;  /* 0x0000001c1d1dc224 */ /* 0x001fe200078e0217 */
[----:B-1----:R-:W3:Y:S02]  /*0f50*/  @!P3 I2F.F64 R16, R16 ;  /* 0x000000100010b312 */ /* 0x002ee40000201c00 */
[----:B---3--:R-:W-:-:S06]  /*0f60*/  @!P3 DMUL R14, R16, R14 ;  /* 0x0000000e100eb228 */ /* 0x008fcc0000000000 */
[----:B------:R0:W2:Y:S04]  /*0f70*/  @!P3 F2I.F64.TRUNC R17, R14 ;  /* 0x0000000e0011b311 */ /* 0x0000a8000030d100 */
[----:B0-----:R-:W0:Y:S01]  /*0f80*/  @!P4 LDC.64 R14, c[0x0][0x388] ;  /* 0x0000e200ff0ecb82 */ /* 0x001e220000000a00 */
[----:B--2---:R-:W-:-:S05]  /*0f90*/  @!P3 IMAD.IADD R17, R17, 0x1, R26 ;  /* 0x000000011111b824 */ /* 0x004fca00078e021a */
[----:B------:R1:W-:Y:S02]  /*0fa0*/  @!P3 STG.E desc[UR6][R12.64], R17 ;  /* 0x000000110c00b986 */ /* 0x0003e4000c101906 */
[----:B-1----:R-:W1:Y:S01]  /*0fb0*/  @!P4 LDC.64 R16, c[0x0][0x3a0] ;  /* 0x0000e800ff10cb82 */ /* 0x002e620000000a00 */
[----:B0-----:R-:W-:-:S06]  /*0fc0*/  @!P4 IMAD.WIDE R26, R27, 0x4, R14 ;  /* 0x000000041b1ac825 */ /* 0x001fcc00078e020e */
[----:B------:R-:W2:Y:S04]  /*0fd0*/  @!P4 LDG.E R26, desc[UR6][R26.64] ;  /* 0x000000061a1ac981 */ /* 0x000ea8000c1e1900 */
[----:B------:R-:W3:Y:S01]  /*0fe0*/  @!P4 LDG.E R27, desc[UR6][R12.64] ;  /* 0x000000060c1bc981 */ /* 0x000ee2000c1e1900 */
[----:B-1----:R-:W-:-:S05]  /*0ff0*/  @!P4 IMAD.WIDE R28, R29, 0x8, R16 ;  /* 0x000000081d1cc825 */ /* 0x002fca00078e0210 */
[----:B------:R-:W4:Y:S01]  /*1000*/  @!P4 LDG.E.64 R14, desc[UR6][R28.64] ;  /* 0x000000061c0ec981 */ /* 0x000f22000c1e1b00 */
[----:B------:R-:W-:-:S05]  /*1010*/  VIADD R25, R25, 0x8 ;  /* 0x0000000819197836 */ /* 0x000fca0000000000 */
[----:B------:R-:W-:Y:S02]  /*1020*/  ISETP.NE.AND P3, PT, R25, R10, PT ;  /* 0x0000000a1900720c */ /* 0x000fe40003f65270 */
[----:B------:R-:W-:Y:S01]  /*1030*/  IADD3 R24, PT, PT, R24, 0x8, RZ ;  /* 0x0000000818187810 */ /* 0x000fe20007ffe0ff */
[----:B--2---:R-:W4:Y:S02]  /*1040*/  @!P4 I2F.F64 R16, R26 ;  /* 0x0000001a0010c312 */ /* 0x004f240000201c00 */
[----:B----4-:R-:W-:-:S10]  /*1050*/  @!P4 DMUL R14, R16, R14 ;  /* 0x0000000e100ec228 */ /* 0x010fd40000000000 */
[----:B------:R-:W3:Y:S02]  /*1060*/  @!P4 F2I.F64.TRUNC R14, R14 ;  /* 0x0000000e000ec311 */ /* 0x000ee4000030d100 */
[----:B---3--:R-:W-:-:S05]  /*1070*/  @!P4 IADD3 R17, PT, PT, R14, R27, RZ ;  /* 0x0000001b0e11c210 */ /* 0x008fca0007ffe0ff */
[----:B------:R0:W-:Y:S01]  /*1080*/  @!P4 STG.E desc[UR6][R12.64], R17 ;  /* 0x000000110c00c986 */ /* 0x0001e2000c101906 */
[----:B------:R-:W-:Y:S05]  /*1090*/  @P3 BRA `(.L_x_10) ;  /* 0xfffffff400a83947 */ /* 0x000fea000383ffff */
.L_x_9:
[----:B------:R-:W-:Y:S05]  /*10a0*/  @!P2 BRA `(.L_x_8) ;  /* 0x000000080030a947 */ /* 0x000fea0003800000 */
[----:B------:R-:W-:Y:S01]  /*10b0*/  ISETP.NE.AND P2, PT, R8, RZ, PT ;  /* 0x000000ff0800720c */ /* 0x000fe20003f45270 */
[----:B------:R-:W-:-:S12]  /*10c0*/  @!P1 BRA `(.L_x_11) ;  /* 0x00000004002c9947 */ /* 0x000fd80003800000 */
[----:B------:R-:W1:Y:S01]  /*10d0*/  LDCU UR4, c[0x0][0x398] ;  /* 0x00007300ff0477ac */ /* 0x000e620008000800 */
[----:B------:R-:W-:-:S05]  /*10e0*/  IMAD.IADD R27, R24, 0x1, R19 ;  /* 0x00000001181b7824 */ /* 0x000fca00078e0213 */
[----:B-1----:R-:W-:-:S13]  /*10f0*/  ISETP.GE.U32.AND P3, PT, R27, UR4, PT ;  /* 0x000000041b007c0c */ /* 0x002fda000bf66070 */
[----:B------:R-:W1:Y:S01]  /*1100*/  @!P3 LDC.64 R28, c[0x0][0x388] ;  /* 0x0000e200ff1cbb82 */ /* 0x000e620000000a00 */
[----:B------:R-:W-:Y:S01]  /*1110*/  @!P3 IMAD R15, R27, UR4, R22 ;  /* 0x000000041b0fbc24 */ /* 0x000fe2000f8e0216 */
[----:B------:R-:W2:Y:S06]  /*1120*/  @!P3 LDG.E R25, desc[UR6][R12.64] ;  /* 0x000000060c19b981 */ /* 0x000eac000c1e1900 */
[----:B------:R-:W3:Y:S01]  /*1130*/  @!P3 LDC R16, c[0x0][0x3ac] ;  /* 0x0000eb00ff10bb82 */ /* 0x000ee20000000800 */
[----:B-1----:R-:W-:-:S07]  /*1140*/  @!P3 IMAD.WIDE R28, R15, 0x4, R28 ;  /* 0x000000040f1cb825 */ /* 0x002fce00078e021c */
[----:B------:R-:W1:Y:S01]  /*1150*/  @!P3 LDC.64 R14, c[0x0][0x3a0] ;  /* 0x0000e800ff0ebb82 */ /* 0x000e620000000a00 */
[----:B0-----:R-:W-:Y:S01]  /*1160*/  @!P3 IADD3 R17, PT, PT, R4, R24, RZ ;  /* 0x000000180411b210 */ /* 0x001fe20007ffe0ff */
[----:B------:R-:W4:Y:S04]  /*1170*/  @!P3 LDG.E R26, desc[UR6][R28.64] ;  /* 0x000000061c1ab981 */ /* 0x000f28000c1e1900 */
[----:B---3--:R-:W-:-:S04]  /*1180*/  @!P3 IMAD R17, R17, R16, R23 ;  /* 0x000000101111b224 */ /* 0x008fc800078e0217 */
[----:B-1----:R-:W-:-:S06]  /*1190*/  @!P3 IMAD.WIDE R14, R17, 0x8, R14 ;  /* 0x00000008110eb825 */ /* 0x002fcc00078e020e */
[----:B------:R-:W3:Y:S01]  /*11a0*/  @!P3 LDG.E.64 R14, desc[UR6][R14.64] ;  /* 0x000000060e0eb981 */ /* 0x000ee2000c1e1b00 */
[----:B----4-:R-:W3:Y:S02]  /*11b0*/  @!P3 I2F.F64 R16, R26 ;  /* 0x0000001a0010b312 */ /* 0x010ee40000201c00 */
[----:B---3--:R-:W-:Y:S01]  /*11c0*/  @!P3 DMUL R16, R16, R14 ;  /* 0x0000000e1010b228 */ /* 0x008fe20000000000 */
[----:B------:R-:W-:-:S05]  /*11d0*/  VIADD R15, R27, 0x1 ;  /* 0x000000011b0f7836 */ /* 0x000fca0000000000 */
[----:B------:R-:W-:-:S04]  /*11e0*/  ISETP.GE.U32.AND P4, PT, R15, UR4, PT ;  /* 0x000000040f007c0c */ /* 0x000fc8000bf86070 */
[----:B------:R-:W2:Y:S09]  /*11f0*/  @!P3 F2I.F64.TRUNC R16, R16 ;  /* 0x000000100010b311 */ /* 0x000eb2000030d100 */
[----:B------:R-:W0:Y:S01]  /*1200*/  @!P4 LDC.64 R28, c[0x0][0x388] ;  /* 0x0000e200ff1ccb82 */ /* 0x000e220000000a00 */
[----:B------:R-:W-:Y:S01]  /*1210*/  @!P4 IMAD R15, R15, UR4, R22 ;  /* 0x000000040f0fcc24 */ /* 0x000fe2000f8e0216 */
[----:B--2---:R-:W-:-:S06]  /*1220*/  @!P3 IADD3 R17, PT, PT, R16, R25, RZ ;  /* 0x000000191011b210 */ /* 0x004fcc0007ffe0ff */
[----:B------:R-:W1:Y:S01]  /*1230*/  @!P4 LDC R25, c[0x0][0x3ac] ;  /* 0x0000eb00ff19cb82 */ /* 0x000e620000000800 */
[----:B0-----:R-:W-:-:S07]  /*1240*/  @!P4 IMAD.WIDE R28, R15, 0x4, R28 ;  /* 0x000000040f1cc825 */ /* 0x001fce00078e021c */
[----:B------:R-:W0:Y:S01]  /*1250*/  @!P4 LDC.64 R14, c[0x0][0x3a0] ;  /* 0x0000e800ff0ecb82 */ /* 0x000e220000000a00 */
[----:B------:R2:W-:Y:S01]  /*1260*/  @!P3 STG.E desc[UR6][R12.64], R17 ;  /* 0x000000110c00b986 */ /* 0x0005e2000c101906 */
[----:B------:R-:W-:-:S03]  /*1270*/  @!P4 IMAD.IADD R16, R5, 0x1, R24 ;  /* 0x000000010510c824 */ /* 0x000fc600078e0218 */
[----:B------:R-:W2:Y:S01]  /*1280*/  @!P4 LDG.E R26, desc[UR6][R28.64] ;  /* 0x000000061c1ac981 */ /* 0x000ea2000c1e1900 */
[----:B-1----:R-:W-:-:S04]  /*1290*/  @!P4 IMAD R25, R16, R25, R23 ;  /* 0x000000191019c224 */ /* 0x002fc800078e0217 */
[----:B0-----:R-:W-:Y:S02]  /*12a0*/  @!P4 IMAD.WIDE R14, R25, 0x8, R14 ;  /* 0x00000008190ec825 */ /* 0x001fe400078e020e */
[----:B------:R-:W3:Y:S04]  /*12b0*/  @!P4 LDG.E R25, desc[UR6][R12.64] ;  /* 0x000000060c19c981 */ /* 0x000ee8000c1e1900 */
[----:B------:R-:W4:Y:S01]  /*12c0*/  @!P4 LDG.E.64 R14, desc[UR6][R14.64] ;  /* 0x000000060e0ec981 */ /* 0x000f22000c1e1b00 */
[----:B--2---:R-:W4:Y:S02]  /*12d0*/  @!P4 I2F.F64 R16, R26 ;  /* 0x0000001a0010c312 */ /* 0x004f240000201c00 */
[----:B----4-:R-:W-:Y:S01]  /*12e0*/  @!P4 DMUL R16, R16, R14 ;  /* 0x0000000e1010c228 */ /* 0x010fe20000000000 */
[----:B------:R-:W-:-:S04]  /*12f0*/  IADD3 R15, PT, PT, R27, 0x2, RZ ;  /* 0x000000021b0f7810 */ /* 0x000fc80007ffe0ff */
[----:B------:R-:W-:-:S05]  /*1300*/  ISETP.GE.U32.AND P3, PT, R15, UR4, PT ;  /* 0x000000040f007c0c */ /* 0x000fca000bf66070 */
[----:B------:R-:W3:Y:S08]  /*1310*/  @!P4 F2I.F64.TRUNC R16, R16 ;  /* 0x000000100010c311 */ /* 0x000ef0000030d100 */
[----:B------:R-:W0:Y:S01]  /*1320*/  @!P3 LDC.64 R28, c[0x0][0x388] ;  /* 0x0000e200ff1cbb82 */ /* 0x000e220000000a00 */
[----:B------:R-:W-:Y:S02]  /*1330*/  @!P3 IMAD R15, R15, UR4, R22 ;  /* 0x000000040f0fbc24 */ /* 0x000fe4000f8e0216 */
[----:B---3--:R-:W-:-:S05]  /*1340*/  @!P4 IMAD.IADD R17, R16, 0x1, R25 ;  /* 0x000000011011c824 */ /* 0x008fca00078e0219 */
[----:B------:R-:W1:Y:S01]  /*1350*/  @!P3 LDC R25, c[0x0][0x3ac] ;  /* 0x0000eb00ff19bb82 */ /* 0x000e620000000800 */
[----:B------:R-:W-:Y:S01]  /*1360*/  @!P3 IADD3 R16, PT, PT, R5, R24, RZ ;  /* 0x000000180510b210 */ /* 0x000fe20007ffe0ff */
[----:B0-----:R-:W-:-:S06]  /*1370*/  @!P3 IMAD.WIDE R28, R15, 0x4, R28 ;  /* 0x000000040f1cb825 */ /* 0x001fcc00078e021c */
[----:B------:R-:W0:Y:S01]  /*1380*/  @!P3 LDC.64 R14, c[0x0][0x3a0] ;  /* 0x0000e800ff0ebb82 */ /* 0x000e220000000a00 */
[----:B------:R2:W-:Y:S04]  /*1390*/  @!P4 STG.E desc[UR6][R12.64], R17 ;  /* 0x000000110c00c986 */ /* 0x0005e8000c101906 */
[----:B------:R0:W3:Y:S01]  /*13a0*/  @!P3 LDG.E R26, desc[UR6][R28.64] ;  /* 0x000000061c1ab981 */ /* 0x0000e2000c1e1900 */
[----:B-1----:R-:W-:-:S04]  /*13b0*/  @!P3 IMAD R25, R16, R25, R25 ;  /* 0x000000191019b224 */ /* 0x002fc800078e0219 */
[----:B------:R-:W-:-:S04]  /*13c0*/  @!P3 IMAD.IADD R25, R25, 0x1, R23 ;  /* 0x000000011919b824 */ /* 0x000fc800078e0217 */
[----:B0-----:R-:W-:Y:S02]  /*13d0*/  @!P3 IMAD.WIDE R28, R25, 0x8, R14 ;  /* 0x00000008191cb825 */ /* 0x001fe400078e020e */
[----:B------:R-:W4:Y:S04]  /*13e0*/  @!P3 LDG.E R25, desc[UR6][R12.64] ;  /* 0x000000060c19b981 */ /* 0x000f28000c1e1900 */
[----:B--2---:R0:W2:Y:S01]  /*13f0*/  @!P3 LDG.E.64 R16, desc[UR6][R28.64] ;  /* 0x000000061c10b981 */ /* 0x0040a2000c1e1b00 */
[----:B------:R-:W-:-:S04]  /*1400*/  IADD3 R27, PT, PT, R27, 0x3, RZ ;  /* 0x000000031b1b7810 */ /* 0x000fc80007ffe0ff */
[----:B------:R-:W-:-:S13]  /*1410*/  ISETP.GE.U32.AND P4, PT, R27, UR4, PT ;  /* 0x000000041b007c0c */ /* 0x000fda000bf86070 */
[----:B------:R-:W-:Y:S01]  /*1420*/  @!P4 IMAD R27, R27, UR4, R22 ;  /* 0x000000041b1bcc24 */ /* 0x000fe2000f8e0216 */
[----:B0-----:R-:W0:Y:S01]  /*1430*/  @!P4 LDC.64 R28, c[0x0][0x3a0] ;  /* 0x0000e800ff1ccb82 */ /* 0x001e220000000a00 */
[----:B---3--:R-:W2:Y:S02]  /*1440*/  @!P3 I2F.F64 R14, R26 ;  /* 0x0000001a000eb312 */ /* 0x008ea40000201c00 */
[----:B--2---:R-:W-:-:S05]  /*1450*/  @!P3 DMUL R16, R14, R16 ;  /* 0x000000100e10b228 */ /* 0x004fca0000000000 */
[----:B------:R-:W1:Y:S05]  /*1460*/  @!P4 LDC.64 R14, c[0x0][0x388] ;  /* 0x0000e200ff0ecb82 */ /* 0x000e6a0000000a00 */
[----:B------:R-:W4:Y:S01]  /*1470*/  @!P3 F2I.F64.TRUNC R16, R16 ;  /* 0x000000100010b311 */ /* 0x000f22000030d100 */
[----:B-1----:R-:W-:Y:S02]  /*1480*/  @!P4 IMAD.WIDE R14, R27, 0x4, R14 ;  /* 0x000000041b0ec825 */ /* 0x002fe400078e020e */
[----:B------:R-:W1:Y:S02]  /*1490*/  @!P4 LDC R27, c[0x0][0x3ac] ;  /* 0x0000eb00ff1bcb82 */ /* 0x000e640000000800 */
[----:B----4-:R-:W-:Y:S01]  /*14a0*/  @!P3 IMAD.IADD R25, R16, 0x1, R25 ;  /* 0x000000011019b824 */ /* 0x010fe200078e0219 */
[----:B------:R-:W-:-:S04]  /*14b0*/  @!P4 IADD3 R26, PT, PT, R24, 0x2, R5 ;  /* 0x00000002181ac810 */ /* 0x000fc80007ffe005 */
[----:B------:R2:W-:Y:S04]  /*14c0*/  @!P3 STG.E desc[UR6][R12.64], R25 ;  /* 0x000000190c00b986 */ /* 0x0005e8000c101906 */
[----:B------:R-:W3:Y:S04]  /*14d0*/  @!P4 LDG.E R14, desc[UR6][R14.64] ;  /* 0x000000060e0ec981 */ /* 0x000ee8000c1e1900 */
[----:B------:R-:W4:Y:S01]  /*14e0*/  @!P4 LDG.E R15, desc[UR6][R12.64] ;  /* 0x000000060c0fc981 */ /* 0x000f22000c1e1900 */
[----:B-1----:R-:W-:-:S04]  /*14f0*/  @!P4 IMAD R27, R26, R27, R23 ;  /* 0x0000001b1a1bc224 */ /* 0x002fc800078e0217 */
[----:B0-----:R-:W-:-:S05]  /*1500*/  @!P4 IMAD.WIDE R28, R27, 0x8, R28 ;  /* 0x000000081b1cc825 */ /* 0x001fca00078e021c */
[----:B------:R-:W5:Y:S01]  /*1510*/  @!P4 LDG.E.64 R16, desc[UR6][R28.64] ;  /* 0x000000061c10c981 */ /* 0x000f62000c1e1b00 */
[----:B------:R-:W-:Y:S01]  /*1520*/  VIADD R24, R24, 0x4 ;  /* 0x0000000418187836 */ /* 0x000fe20000000000 */
[----:B---3--:R-:W5:Y:S02]  /*1530*/  @!P4 I2F.F64 R26, R14 ;  /* 0x0000000e001ac312 */ /* 0x008f640000201c00 */
[----:B-----5:R-:W-:-:S10]  /*1540*/  @!P4 DMUL R16, R26, R16 ;  /* 0x000000101a10c228 */ /* 0x020fd40000000000 */
[----:B------:R-:W4:Y:S02]  /*1550*/  @!P4 F2I.F64.TRUNC R16, R16 ;  /* 0x000000100010c311 */ /* 0x000f24000030d100 */
[----:B----4-:R-:W-:-:S05]  /*1560*/  @!P4 IADD3 R27, PT, PT, R16, R15, RZ ;  /* 0x0000000f101bc210 */ /* 0x010fca0007ffe0ff */
[----:B------:R2:W-:Y:S02]  /*1570*/  @!P4 STG.E desc[UR6][R12.64], R27 ;  /* 0x0000001b0c00c986 */ /* 0x0005e4000c101906 */
.L_x_11:
[----:B------:R-:W-:Y:S05]  /*1580*/  @!P2 BRA `(.L_x_8) ;  /* 0x0000000000f8a947 */ /* 0x000fea0003800000 */
[----:B------:R-:W-:Y:S02]  /*1590*/  ISETP.NE.AND P2, PT, R8, 0x1, PT ;  /* 0x000000010800780c */ /* 0x000fe40003f45270 */
[----:B------:R-:W-:-:S11]  /*15a0*/  LOP3.LUT P4, RZ, R6, 0x1, RZ, 0xc0, !PT ;  /* 0x0000000106ff7812 */ /* 0x000fd6000788c0ff */
[----:B------:R-:W-:Y:S05]  /*15b0*/  @!P2 BRA `(.L_x_12) ;  /* 0x000000000098a947 */ /* 0x000fea0003800000 */
[----:B------:R-:W1:Y:S01]  /*15c0*/  LDCU UR4, c[0x0][0x398] ;  /* 0x00007300ff0477ac */ /* 0x000e620008000800 */
[----:B--2---:R-:W-:-:S04]  /*15d0*/  IADD3 R27, PT, PT, R24, R19, RZ ;  /* 0x00000013181b7210 */ /* 0x004fc80007ffe0ff */
[----:B-1----:R-:W-:-:S13]  /*15e0*/  ISETP.GE.U32.AND P2, PT, R27, UR4, PT ;  /* 0x000000041b007c0c */ /* 0x002fda000bf46070 */
[----:B------:R-:W1:Y:S01]  /*15f0*/  @!P2 LDC.64 R14, c[0x0][0x388] ;  /* 0x0000e200ff0eab82 */ /* 0x000e620000000a00 */
[----:B0-----:R-:W-:Y:S01]  /*1600*/  @!P2 IMAD R17, R27, UR4, R22 ;  /* 0x000000041b11ac24 */ /* 0x001fe2000f8e0216 */
[----:B------:R-:W2:Y:S06]  /*1610*/  @!P2 LDG.E R25, desc[UR6][R12.64] ;  /* 0x000000060c19a981 */ /* 0x000eac000c1e1900 */
[----:B------:R-:W0:Y:S08]  /*1620*/  @!P2 LDC R16, c[0x0][0x3ac] ;  /* 0x0000eb00ff10ab82 */ /* 0x000e300000000800 */
[----:B------:R-:W3:Y:S01]  /*1630*/  @!P2 LDC.64 R28, c[0x0][0x3a0] ;  /* 0x0000e800ff1cab82 */ /* 0x000ee20000000a00 */
[----:B-1----:R-:W-:-:S05]  /*1640*/  @!P2 IMAD.WIDE R14, R17, 0x4, R14 ;  /* 0x00000004110ea825 */ /* 0x002fca00078e020e */
[----:B------:R-:W4:Y:S01]  /*1650*/  @!P2 LDG.E R26, desc[UR6][R14.64] ;  /* 0x000000060e1aa981 */ /* 0x000f22000c1e1900 */
[----:B------:R-:W-:-:S04]  /*1660*/  @!P2 IMAD.IADD R17, R4, 0x1, R24 ;  /* 0x000000010411a824 */ /* 0x000fc800078e0218 */
[----:B0-----:R-:W-:-:S04]  /*1670*/  @!P2 IMAD R17, R17, R16, R23 ;  /* 0x000000101111a224 */ /* 0x001fc800078e0217 */
[----:B---3--:R-:W-:-:S05]  /*1680*/  @!P2 IMAD.WIDE R28, R17, 0x8, R28 ;  /* 0x00000008111ca825 */ /* 0x008fca00078e021c */
[----:B------:R0:W3:Y:S01]  /*1690*/  @!P2 LDG.E.64 R14, desc[UR6][R28.64] ;  /* 0x000000061c0ea981 */ /* 0x0000e2000c1e1b00 */
[----:B------:R-:W-:-:S04]  /*16a0*/  IADD3 R27, PT, PT, R27, 0x1, RZ ;  /* 0x000000011b1b7810 */ /* 0x000fc80007ffe0ff */
[----:B------:R-:W-:-:S13]  /*16b0*/  ISETP.GE.U32.AND P3, PT, R27, UR4, PT ;  /* 0x000000041b007c0c */ /* 0x000fda000bf66070 */
[----:B------:R-:W-:Y:S01]  /*16c0*/  @!P3 IMAD R27, R27, UR4, R22 ;  /* 0x000000041b1bbc24 */ /* 0x000fe2000f8e0216 */
[----:B0-----:R-:W0:Y:S01]  /*16d0*/  @!P3 LDC.64 R28, c[0x0][0x3a0] ;  /* 0x0000e800ff1cbb82 */ /* 0x001e220000000a00 */
[----:B----4-:R-:W3:Y:S02]  /*16e0*/  @!P2 I2F.F64 R16, R26 ;  /* 0x0000001a0010a312 */ /* 0x010ee40000201c00 */
[----:B---3--:R-:W-:-:S05]  /*16f0*/  @!P2 DMUL R14, R16, R14 ;  /* 0x0000000e100ea228 */ /* 0x008fca0000000000 */
[----:B------:R-:W1:Y:S05]  /*1700*/  @!P3 LDC.64 R16, c[0x0][0x388] ;  /* 0x0000e200ff10bb82 */ /* 0x000e6a0000000a00 */
[----:B------:R-:W2:Y:S01]  /*1710*/  @!P2 F2I.F64.TRUNC R14, R14 ;  /* 0x0000000e000ea311 */ /* 0x000ea2000030d100 */
[----:B-1----:R-:W-:Y:S02]  /*1720*/  @!P3 IMAD.WIDE R16, R27, 0x4, R16 ;  /* 0x000000041b10b825 */ /* 0x002fe400078e0210 */
[----:B------:R-:W1:Y:S02]  /*1730*/  @!P3 LDC R27, c[0x0][0x3ac] ;  /* 0x0000eb00ff1bbb82 */ /* 0x000e640000000800 */
[----:B--2---:R-:W-:Y:S01]  /*1740*/  @!P2 IMAD.IADD R25, R14, 0x1, R25 ;  /* 0x000000010e19a824 */ /* 0x004fe200078e0219 */
[----:B------:R-:W-:-:S04]  /*1750*/  @!P3 IADD3 R26, PT, PT, R5, R24, RZ ;  /* 0x00000018051ab210 */ /* 0x000fc80007ffe0ff */
[----:B------:R3:W-:Y:S04]  /*1760*/  @!P2 STG.E desc[UR6][R12.64], R25 ;  /* 0x000000190c00a986 */ /* 0x0007e8000c101906 */
[----:B------:R-:W2:Y:S04]  /*1770*/  @!P3 LDG.E R16, desc[UR6][R16.64] ;  /* 0x000000061010b981 */ /* 0x000ea8000c1e1900 */
[----:B------:R-:W4:Y:S01]  /*1780*/  @!P3 LDG.E R17, desc[UR6][R12.64] ;  /* 0x000000060c11b981 */ /* 0x000f22000c1e1900 */
[----:B-1----:R-:W-:-:S04]  /*1790*/  @!P3 IMAD R27, R26, R27, R23 ;  /* 0x0000001b1a1bb224 */ /* 0x002fc800078e0217 */
[----:B0-----:R-:W-:-:S05]  /*17a0*/  @!P3 IMAD.WIDE R28, R27, 0x8, R28 ;  /* 0x000000081b1cb825 */ /* 0x001fca00078e021c */
[----:B------:R-:W5:Y:S01]  /*17b0*/  @!P3 LDG.E.64 R14, desc[UR6][R28.64] ;  /* 0x000000061c0eb981 */ /* 0x000f62000c1e1b00 */
[----:B------:R-:W-:Y:S01]  /*17c0*/  IADD3 R24, PT, PT, R24, 0x2, RZ ;  /* 0x0000000218187810 */ /* 0x000fe20007ffe0ff */
[----:B--2---:R-:W5:Y:S02]  /*17d0*/  @!P3 I2F.F64 R26, R16 ;  /* 0x00000010001ab312 */ /* 0x004f640000201c00 */
[----:B-----5:R-:W-:-:S10]  /*17e0*/  @!P3 DMUL R14, R26, R14 ;  /* 0x0000000e1a0eb228 */ /* 0x020fd40000000000 */
[----:B------:R-:W4:Y:S02]  /*17f0*/  @!P3 F2I.F64.TRUNC R14, R14 ;  /* 0x0000000e000eb311 */ /* 0x000f24000030d100 */
[----:B----4-:R-:W-:-:S05]  /*1800*/  @!P3 IMAD.IADD R27, R14, 0x1, R17 ;  /* 0x000000010e1bb824 */ /* 0x010fca00078e0211 */
[----:B------:R3:W-:Y:S02]  /*1810*/  @!P3 STG.E desc[UR6][R12.64], R27 ;  /* 0x0000001b0c00b986 */ /* 0x0007e4000c101906 */
.L_x_12:
[----:B------:R-:W-:Y:S05]  /*1820*/  @!P4 BRA `(.L_x_8) ;  /* 0x000000000050c947 */ /* 0x000fea0003800000 */
[----:B------:R-:W1:Y:S01]  /*1830*/  LDCU UR4, c[0x0][0x398] ;  /* 0x00007300ff0477ac */ /* 0x000e620008000800 */
[----:B--23--:R-:W-:-:S05]  /*1840*/  IMAD.IADD R25, R24, 0x1, R19 ;  /* 0x0000000118197824 */ /* 0x00cfca00078e0213 */
[----:B-1----:R-:W-:-:S13]  /*1850*/  ISETP.GE.U32.AND P2, PT, R25, UR4, PT ;  /* 0x0000000419007c0c */ /* 0x002fda000bf46070 */
[----:B------:R-:W-:Y:S05]  /*1860*/  @P2 BRA `(.L_x_8) ;  /* 0x0000000000402947 */ /* 0x000fea0003800000 */
[----:B0-----:R-:W0:Y:S01]  /*1870*/  LDC.64 R16, c[0x0][0x388] ;  /* 0x0000e200ff107b82 */ /* 0x001e220000000a00 */
[----:B------:R-:W1:Y:S01]  /*1880*/  LDCU UR5, c[0x0][0x3ac] ;  /* 0x00007580ff0577ac */ /* 0x000e620008000800 */
[----:B------:R-:W-:-:S06]  /*1890*/  IMAD R25, R25, UR4, R22 ;  /* 0x0000000419197c24 */ /* 0x000fcc000f8e0216 */
[----:B------:R-:W2:Y:S01]  /*18a0*/  LDC.64 R14, c[0x0][0x3a0] ;  /* 0x0000e800ff0e7b82 */ /* 0x000ea20000000a00 */
[----:B------:R-:W-:Y:S01]  /*18b0*/  IADD3 R22, PT, PT, R4, R24, RZ ;  /* 0x0000001804167210 */ /* 0x000fe20007ffe0ff */
[----:B------:R-:W3:Y:S01]  /*18c0*/  LDG.E R27, desc[UR6][R12.64] ;  /* 0x000000060c1b7981 */ /* 0x000ee2000c1e1900 */
[----:B0-----:R-:W-:-:S06]  /*18d0*/  IMAD.WIDE R16, R25, 0x4, R16 ;  /* 0x0000000419107825 */ /* 0x001fcc00078e0210 */
[----:B------:R-:W4:Y:S01]  /*18e0*/  LDG.E R16, desc[UR6][R16.64] ;  /* 0x0000000610107981 */ /* 0x000f22000c1e1900 */
[----:B-1----:R-:W-:-:S04]  /*18f0*/  IMAD R25, R22, UR5, R23 ;  /* 0x0000000516197c24 */ /* 0x002fc8000f8e0217 */
[----:B--2---:R-:W-:-:S05]  /*1900*/  IMAD.WIDE R24, R25, 0x8, R14 ;  /* 0x0000000819187825 */ /* 0x004fca00078e020e */
[----:B------:R-:W2:Y:S01]  /*1910*/  LDG.E.64 R14, desc[UR6][R24.64] ;  /* 0x00000006180e7981 */ /* 0x000ea2000c1e1b00 */
[----:B----4-:R-:W2:Y:S02]  /*1920*/  I2F.F64 R22, R16 ;  /* 0x0000001000167312 */ /* 0x010ea40000201c00 */
[----:B--2---:R-:W-:-:S10]  /*1930*/  DMUL R14, R22, R14 ;  /* 0x0000000e160e7228 */ /* 0x004fd40000000000 */
[----:B------:R-:W3:Y:S02]  /*1940*/  F2I.F64.TRUNC R14, R14 ;  /* 0x0000000e000e7311 */ /* 0x000ee4000030d100 */
[----:B---3--:R-:W-:-:S05]  /*1950*/  IMAD.IADD R23, R14, 0x1, R27 ;  /* 0x000000010e177824 */ /* 0x008fca00078e021b */
[----:B------:R1:W-:Y:S02]  /*1960*/  STG.E desc[UR6][R12.64], R23 ;  /* 0x000000170c007986 */ /* 0x0003e4000c101906 */
.L_x_8:
[C---:B------:R-:W-:Y:S02]  /*1970*/  ISETP.NE.AND P2, PT, R21.reuse, R4, PT ;  /* 0x000000041500720c */ /* 0x040fe40003f45270 */
[----:B------:R-:W-:-:S11]  /*1980*/  IADD3 R21, PT, PT, R21, 0x1, RZ ;  /* 0x0000000115157810 */ /* 0x000fd60007ffe0ff */
[----:B------:R-:W-:Y:S05]  /*1990*/  @P2 BRA `(.L_x_13) ;  /* 0xffffffec003c2947 */ /* 0x000fea000383ffff */
[----:B------:R-:W4:Y:S01]  /*19a0*/  LDCU UR4, c[0x0][0x398] ;  /* 0x00007300ff0477ac */ /* 0x000f220008000800 */
[----:B------:R-:W-:-:S05]  /*19b0*/  VIADD R19, R19, 0x1 ;  /* 0x0000000113137836 */ /* 0x000fca0000000000 */
[----:B----4-:R-:W-:-:S13]  /*19c0*/  ISETP.NE.AND P2, PT, R19, UR4, PT ;  /* 0x0000000413007c0c */ /* 0x010fda000bf45270 */
[----:B------:R-:W-:Y:S05]  /*19d0*/  @P2 BRA `(.L_x_14) ;  /* 0xffffffec00142947 */ /* 0x000fea000383ffff */
[----:B------:R-:W4:Y:S01]  /*19e0*/  LDCU UR4, c[0x0][0x394] ;  /* 0x00007280ff0477ac */ /* 0x000f220008000800 */
[----:B------:R-:W-:-:S04]  /*19f0*/  IADD3 R11, PT, PT, R11, 0x1, RZ ;  /* 0x000000010b0b7810 */ /* 0x000fc80007ffe0ff */
[----:B----4-:R-:W-:-:S13]  /*1a00*/  ISETP.NE.AND P2, PT, R11, UR4, PT ;  /* 0x000000040b007c0c */ /* 0x010fda000bf45270 */
[----:B------:R-:W-:Y:S05]  /*1a10*/  @P2 BRA `(.L_x_15) ;  /* 0xffffffe800fc2947 */ /* 0x000fea000383ffff */
[C---:B------:R-:W-:Y:S01]  /*1a20*/  IMAD R15, R2.reuse, R3, RZ ;  /* 0x00000003020f7224 */ /* 0x040fe200078e02ff */
[----:B------:R-:W-:Y:S03]  /*1a30*/  BSSY.RECONVERGENT B0, `(.L_x_16) ;  /* 0x000002d000007945 */ /* 0x000fe60003800200 */
[----:B------:R-:W-:-:S05]  /*1a40*/  IMAD.IADD R11, R2, 0x1, R15 ;  /* 0x00000001020b7824 */ /* 0x000fca00078e020f */
[----:B------:R-:W-:-:S13]  /*1a50*/  ISETP.GE.AND P2, PT, R15, R11, PT ;  /* 0x0000000b0f00720c */ /* 0x000fda0003f46270 */
[----:B------:R-:W-:Y:S05]  /*1a60*/  @P2 BRA `(.L_x_17) ;  /* 0x0000000000a42947 */ /* 0x000fea0003800000 */
[----:B------:R-:W-:Y:S02]  /*1a70*/  LOP3.LUT P2, R14, R2, 0x3, RZ, 0xc0, !PT ;  /* 0x00000003020e7812 */ /* 0x000fe4000784c0ff */
[----:B------:R-:W-:-:S11]  /*1a80*/  MOV R11, R15 ;  /* 0x0000000f000b7202 */ /* 0x000fd60000000f00 */
[----:B------:R-:W-:Y:S05]  /*1a90*/  @!P2 BRA `(.L_x_18) ;  /* 0x000000000048a947 */ /* 0x000fea0003800000 */
[----:B0123--:R-:W0:Y:S02]  /*1aa0*/  LDC.64 R12, c[0x0][0x3b0] ;  /* 0x0000ec00ff0c7b82 */ /* 0x00fe240000000a00 */
[----:B0-----:R-:W-:-:S05]  /*1ab0*/  IMAD.WIDE R12, R15, 0x4, R12 ;  /* 0x000000040f0c7825 */ /* 0x001fca00078e020c */
[----:B------:R-:W2:Y:S02]  /*1ac0*/  LDG.E R11, desc[UR6][R12.64] ;  /* 0x000000060c0b7981 */ /* 0x000ea4000c1e1900 */
[----:B--2---:R-:W-:Y:S01]  /*1ad0*/  ISETP.GT.AND P2, PT, R11, -0x1, PT ;  /* 0xffffffff0b00780c */ /* 0x004fe20003f44270 */
[----:B------:R-:W-:-:S12]  /*1ae0*/  VIADD R11, R15, 0x1 ;  /* 0x000000010f0b7836 */ /* 0x000fd80000000000 */
[----:B------:R4:W-:Y:S01]  /*1af0*/  @!P2 STG.E desc[UR6][R12.64], RZ ;  /* 0x000000ff0c00a986 */ /* 0x0009e2000c101906 */
[----:B------:R-:W-:-:S13]  /*1b00*/  ISETP.NE.AND P2, PT, R14, 0x1, PT ;  /* 0x000000010e00780c */ /* 0x000fda0003f45270 */
[----:B----4-:R-:W-:Y:S05]  /*1b10*/  @!P2 BRA `(.L_x_18) ;  /* 0x000000000028a947 */ /* 0x010fea0003800000 */
[----:B------:R-:W2:Y:S02]  /*1b20*/  LDG.E R11, desc[UR6][R12.64+0x4] ;  /* 0x000004060c0b7981 */ /* 0x000ea4000c1e1900 */
[----:B--2---:R-:W-:Y:S02]  /*1b30*/  ISETP.GT.AND P2, PT, R11, -0x1, PT ;  /* 0xffffffff0b00780c */ /* 0x004fe40003f44270 */
[----:B------:R-:W-:-:S11]  /*1b40*/  IADD3 R11, PT, PT, R15, 0x2, RZ ;  /* 0x000000020f0b7810 */ /* 0x000fd60007ffe0ff */
[----:B------:R4:W-:Y:S01]  /*1b50*/  @!P2 STG.E desc[UR6][R12.64+0x4], RZ ;  /* 0x000004ff0c00a986 */ /* 0x0009e2000c101906 */
[----:B------:R-:W-:-:S13]  /*1b60*/  ISETP.NE.AND P2, PT, R14, 0x2, PT ;  /* 0x000000020e00780c */ /* 0x000fda0003f45270 */
[----:B----4-:R-:W-:Y:S05]  /*1b70*/  @!P2 BRA `(.L_x_18) ;  /* 0x000000000010a947 */ /* 0x010fea0003800000 */
[----:B------:R-:W2:Y:S02]  /*1b80*/  LDG.E R11, desc[UR6][R12.64+0x8] ;  /* 0x000008060c0b7981 */ /* 0x000ea4000c1e1900 */
[----:B--2---:R-:W-:Y:S01]  /*1b90*/  ISETP.GT.AND P2, PT, R11, -0x1, PT ;  /* 0xffffffff0b00780c */ /* 0x004fe20003f44270 */
[----:B------:R-:W-:-:S12]  /*1ba0*/  VIADD R11, R15, 0x3 ;  /* 0x000000030f0b7836 */ /* 0x000fd80000000000 */
[----:B------:R4:W-:Y:S02]  /*1bb0*/  @!P2 STG.E desc[UR6][R12.64+0x8], RZ ;  /* 0x000008ff0c00a986 */ /* 0x0009e4000c101906 */
.L_x_18:
[----:B01234-:R-:W-:-:S04]  /*1bc0*/  IADD3 R12, PT, PT, R2, -0x1, RZ ;  /* 0xffffffff020c7810 */ /* 0x01ffc80007ffe0ff */
[----:B------:R-:W-:-:S13]  /*1bd0*/  ISETP.GE.U32.AND P2, PT, R12, 0x3, PT ;  /* 0x000000030c00780c */ /* 0x000fda0003f46070 */
[----:B------:R-:W-:Y:S05]  /*1be0*/  @!P2 BRA `(.L_x_17) ;  /* 0x000000000044a947 */ /* 0x000fea0003800000 */
.L_x_19:
[----:B------:R-:W0:Y:S02]  /*1bf0*/  LDC.64 R12, c[0x0][0x3b0] ;  /* 0x0000ec00ff0c7b82 */ /* 0x000e240000000a00 */
[----:B0-----:R-:W-:-:S05]  /*1c00*/  IMAD.WIDE R12, R11, 0x4, R12 ;  /* 0x000000040b0c7825 */ /* 0x001fca00078e020c */
[----:B------:R-:W2:Y:S04]  /*1c10*/  LDG.E R14, desc[UR6][R12.64+0x4] ;  /* 0x000004060c0e7981 */ /* 0x000ea8000c1e1900 */
[----:B------:R-:W3:Y:S04]  /*1c20*/  LDG.E R15, desc[UR6][R12.64+0x8] ;  /* 0x000008060c0f7981 */ /* 0x000ee8000c1e1900 */
[----:B------:R-:W4:Y:S04]  /*1c30*/  LDG.E R16, desc[UR6][R12.64+0xc] ;  /* 0x00000c060c107981 */ /* 0x000f28000c1e1900 */
[----:B------:R-:W5:Y:S01]  /*1c40*/  LDG.E R17, desc[UR6][R12.64] ;  /* 0x000000060c117981 */ /* 0x000f62000c1e1900 */
[----:B------:R-:W-:Y:S01]  /*1c50*/  VIADD R11, R11, 0x4 ;  /* 0x000000040b0b7836 */ /* 0x000fe20000000000 */
[----:B--2---:R-:W-:-:S02]  /*1c60*/  ISETP.GT.AND P3, PT, R14, -0x1, PT ;  /* 0xffffffff0e00780c */ /* 0x004fc40003f64270 */
[----:B---3--:R-:W-:Y:S02]  /*1c70*/  ISETP.GT.AND P4, PT, R15, -0x1, PT ;  /* 0xffffffff0f00780c */ /* 0x008fe40003f84270 */
[----:B----4-:R-:W-:Y:S02]  /*1c80*/  ISETP.GT.AND P5, PT, R16, -0x1, PT ;  /* 0xffffffff1000780c */ /* 0x010fe40003fa4270 */
[----:B-----5:R-:W-:-:S07]  /*1c90*/  ISETP.GT.AND P2, PT, R17, -0x1, PT ;  /* 0xffffffff1100780c */ /* 0x020fce0003f44270 */
[----:B------:R4:W-:Y:S04]  /*1ca0*/  @!P3 STG.E desc[UR6][R12.64+0x4], RZ ;  /* 0x000004ff0c00b986 */ /* 0x0009e8000c101906 */
[----:B------:R4:W-:Y:S04]  /*1cb0*/  @!P4 STG.E desc[UR6][R12.64+0x8], RZ ;  /* 0x000008ff0c00c986 */ /* 0x0009e8000c101906 */
[----:B------:R4:W-:Y:S04]  /*1cc0*/  @!P5 STG.E desc[UR6][R12.64+0xc], RZ ;  /* 0x00000cff0c00d986 */ /* 0x0009e8000c101906 */
[----:B------:R4:W-:Y:S01]  /*1cd0*/  @!P2 STG.E desc[UR6][R12.64], RZ ;  /* 0x000000ff0c00a986 */ /* 0x0009e2000c101906 */
[----:B------:R-:W-:-:S13]  /*1ce0*/  ISETP.NE.AND P2, PT, R11, R9, PT ;  /* 0x000000090b00720c */ /* 0x000fda0003f45270 */
[----:B----4-:R-:W-:Y:S05]  /*1cf0*/  @P2 BRA `(.L_x_19) ;  /* 0xfffffffc00bc2947 */ /* 0x010fea000383ffff */
.L_x_17:
[----:B------:R-:W-:Y:S05]  /*1d00*/  BSYNC.RECONVERGENT B0 ;  /* 0x0000000000007941 */ /* 0x000fea0003800200 */
.L_x_16:
[----:B------:R-:W4:Y:S01]  /*1d10*/  LDCU UR4, c[0x0][0x380] ;  /* 0x00007000ff0477ac */ /* 0x000f220008000800 */
[C---:B------:R-:W-:Y:S01]  /*1d20*/  IADD3 R3, PT, PT, R0.reuse, R3, RZ ;  /* 0x0000000300037210 */ /* 0x040fe20007ffe0ff */
[----:B------:R-:W-:-:S03]  /*1d30*/  IMAD R9, R0, R2, R9 ;  /* 0x0000000200097224 */ /* 0x000fc600078e0209 */
[----:B----4-:R-:W-:-:S13]  /*1d40*/  ISETP.GE.AND P2, PT, R3, UR4, PT ;  /* 0x0000000403007c0c */ /* 0x010fda000bf46270 */
[----:B------:R-:W-:Y:S05]  /*1d50*/  @!P2 BRA `(.L_x_20) ;  /* 0xffffffe80028a947 */ /* 0x000fea000383ffff */
[----:B------:R-:W-:Y:S05]  /*1d60*/  EXIT ;  /* 0x000000000000794d */ /* 0x000fea0003800000 */
.L_x_1:
[C---:B------:R-:W-:Y:S01]  /*1d70*/  VIADD R4, R2.reuse, 0xffffffff ;  /* 0xffffffff02047836 */ /* 0x040fe20000000000 */
[----:B------:R-:W-:Y:S01]  /*1d80*/  LOP3.LUT R13, R2, 0x3, RZ, 0xc0, !PT ;  /* 0x00000003020d7812 */ /* 0x000fe200078ec0ff */
[-C--:B------:R-:W-:Y:S02]  /*1d90*/  IMAD R6, R3, R2.reuse, R2 ;  /* 0x0000000203067224 */ /* 0x080fe400078e0202 */
[----:B------:R-:W-:Y:S01]  /*1da0*/  IMAD R11, R0, R2, RZ ;  /* 0x00000002000b7224 */ /* 0x000fe200078e02ff */
[----:B------:R-:W-:-:S13]  /*1db0*/  ISETP.GE.U32.AND P0, PT, R4, 0x3, PT ;  /* 0x000000030400780c */ /* 0x000fda0003f06070 */
.L_x_25:
        /* <DEDUP_REMOVED lines=25> */
[----:B------:R0:W-:Y:S02]  /*1f50*/  @!P1 STG.E desc[UR6][R4.64+0x8], RZ ;  /* 0x000008ff04009986 */ /* 0x0001e4000c101906 */
.L_x_23:
[----:B------:R-:W-:Y:S05]  /*1f60*/  @!P0 BRA `(.L_x_22) ;  /* 0x0000000000448947 */ /* 0x000fea0003800000 */
.L_x_24:
[----:B0-----:R-:W0:Y:S02]  /*1f70*/  LDC.64 R4, c[0x0][0x3b0] ;  /* 0x0000ec00ff047b82 */ /* 0x001e240000000a00 */
        /* <DEDUP_REMOVED lines=15> */
[----:B-1----:R-:W-:Y:S05]  /*2070*/  @P1 BRA `(.L_x_24) ;  /* 0xfffffffc00bc1947 */ /* 0x002fea000383ffff */
.L_x_22:
[----:B------:R-:W-:Y:S05]  /*2080*/  BSYNC.RECONVERGENT B0 ;  /* 0x0000000000007941 */ /* 0x000fea0003800200 */
.L_x_21:
[----:B------:R-:W1:Y:S01]  /*2090*/  LDCU UR4, c[0x0][0x380] ;  /* 0x00007000ff0477ac */ /* 0x000e620008000800 */
[----:B------:R-:W-:Y:S01]  /*20a0*/  IADD3 R3, PT, PT, R0, R3, RZ ;  /* 0x0000000300037210 */ /* 0x000fe20007ffe0ff */
[----:B------:R-:W-:-:S03]  /*20b0*/  IMAD.IADD R6, R11, 0x1, R6 ;  /* 0x000000010b067824 */ /* 0x000fc600078e0206 */
[----:B-1----:R-:W-:-:S13]  /*20c0*/  ISETP.GE.AND P1, PT, R3, UR4, PT ;  /* 0x0000000403007c0c */ /* 0x002fda000bf26270 */
[----:B------:R-:W-:Y:S05]  /*20d0*/  @!P1 BRA `(.L_x_25) ;  /* 0xfffffffc00389947 */ /* 0x000fea000383ffff */
[----:B------:R-:W-:Y:S05]  /*20e0*/  EXIT ;  /* 0x000000000000794d */ /* 0x000fea0003800000 */
.L_x_0:
[C---:B------:R-:W-:Y:S01]  /*20f0*/  IADD3 R4, PT, PT, R2.reuse, -0x1, RZ ;  /* 0xffffffff02047810 */ /* 0x040fe20007ffe0ff */
[-C--:B------:R-:W-:Y:S01]  /*2100*/  IMAD R6, R3, R2.reuse, R2 ;  /* 0x0000000203067224 */ /* 0x080fe200078e0202 */
[----:B------:R-:W-:Y:S01]  /*2110*/  LOP3.LUT R13, R2, 0x3, RZ, 0xc0, !PT ;  /* 0x00000003020d7812 */ /* 0x000fe200078ec0ff */
[----:B------:R-:W-:Y:S01]  /*2120*/  IMAD R11, R0, R2, RZ ;  /* 0x00000002000b7224 */ /* 0x000fe200078e02ff */
[----:B------:R-:W-:-:S13]  /*2130*/  ISETP.GE.U32.AND P0, PT, R4, 0x3, PT ;  /* 0x000000030400780c */ /* 0x000fda0003f06070 */
.L_x_30:
[C---:B------:R-:W-:Y:S01]  /*2140*/  IMAD R9, R2.reuse, R3, RZ ;  /* 0x0000000302097224 */ /* 0x040fe200078e02ff */
[----:B------:R-:W-:Y:S03]  /*2150*/  BSSY.RECONVERGENT B0, `(.L_x_26) ;  /* 0x000002b000007945 */ /* 0x000fe60003800200 */
[----:B0-----:R-:W-:-:S05]  /*2160*/  IMAD.IADD R4, R2, 0x1, R9 ;  /* 0x0000000102047824 */ /* 0x001fca00078e0209 */
[----:B------:R-:W-:-:S13]  /*2170*/  ISETP.GE.AND P1, PT, R9, R4, PT ;  /* 0x000000040900720c */ /* 0x000fda0003f26270 */
[----:B------:R-:W-:Y:S05]  /*2180*/  @P1 BRA `(.L_x_27) ;  /* 0x00000000009c1947 */ /* 0x000fea0003800000 */
[----:B------:R-:W-:Y:S02]  /*2190*/  ISETP.NE.AND P1, PT, R13, RZ, PT ;  /* 0x000000ff0d00720c */ /* 0x000fe40003f25270 */
[----:B------:R-:W-:-:S11]  /*21a0*/  MOV R7, R9 ;  /* 0x0000000900077202 */ /* 0x000fd60000000f00 */
        /* <DEDUP_REMOVED lines=19> */
.L_x_28:
[----:B------:R-:W-:Y:S05]  /*22e0*/  @!P0 BRA `(.L_x_27) ;  /* 0x0000000000448947 */ /* 0x000fea0003800000 */
.L_x_29:
[----:B0-----:R-:W0:Y:S02]  /*22f0*/  LDC.64 R4, c[0x0][0x3b0] ;  /* 0x0000ec00ff047b82 */ /* 0x001e240000000a00 */
[----:B0-----:R-:W-:-:S05]  /*2300*/  IMAD.WIDE R4, R7, 0x4, R4 ;  /* 0x0000000407047825 */ /* 0x001fca00078e0204 */
[----:B------:R-:W2:Y:S04]  /*2310*/  LDG.E R8, desc[UR6][R4.64+0x4] ;  /* 0x0000040604087981 */ /* 0x000ea8000c1e1900 */
[----:B------:R-:W3:Y:S04]  /*2320*/  LDG.E R9, desc[UR6][R4.64+0x8] ;  /* 0x0000080604097981 */ /* 0x000ee8000c1e1900 */
[----:B------:R-:W4:Y:S04]  /*2330*/  LDG.E R10, desc[UR6][R4.64+0xc] ;  /* 0x00000c06040a7981 */ /* 0x000f28000c1e1900 */
[----:B------:R-:W5:Y:S01]  /*2340*/  LDG.E R12, desc[UR6][R4.64] ;  /* 0x00000006040c7981 */ /* 0x000f62000c1e1900 */
        /* <DEDUP_REMOVED lines=11> */
.L_x_27:
[----:B------:R-:W-:Y:S05]  /*2400*/  BSYNC.RECONVERGENT B0 ;  /* 0x0000000000007941 */ /* 0x000fea0003800200 */
.L_x_26:
[----:B------:R-:W1:Y:S01]  /*2410*/  LDCU UR4, c[0x0][0x380] ;  /* 0x00007000ff0477ac */ /* 0x000e620008000800 */
[----:B------:R-:W-:Y:S01]  /*2420*/  IMAD.IADD R3, R0, 0x1, R3 ;  /* 0x0000000100037824 */ /* 0x000fe200078e0203 */
[----:B------:R-:W-:-:S04]  /*2430*/  IADD3 R6, PT, PT, R11, R6, RZ ;  /* 0x000000060b067210 */ /* 0x000fc80007ffe0ff */
[----:B-1----:R-:W-:-:S13]  /*2440*/  ISETP.GE.AND P1, PT, R3, UR4, PT ;  /* 0x0000000403007c0c */ /* 0x002fda000bf26270 */
[----:B------:R-:W-:Y:S05]  /*2450*/  @!P1 BRA `(.L_x_30) ;  /* 0xfffffffc00389947 */ /* 0x000fea000383ffff */
[----:B------:R-:W-:Y:S05]  /*2460*/  EXIT ;  /* 0x000000000000794d */ /* 0x000fea0003800000 */
.L_x_31:
[----:B------:R-:W-:-:S00]  /*2470*/  BRA `(.L_x_31) ;  /* 0xfffffffc00fc7947 */ /* 0x000fc0000383ffff */
[----:B------:R-:W-:-:S00]  /*2480*/  NOP ;  /* 0x0000000000007918 */ /* 0x000fc00000000000 */
[----:B------:R-:W-:-:S00]  /*2490*/  NOP ;  /* 0x0000000000007918 */ /* 0x000fc00000000000 */
[----:B------:R-:W-:-:S00]  /*24a0*/  NOP ;  /* 0x0000000000007918 */ /* 0x000fc00000000000 */
[----:B------:R-:W-:-:S00]  /*24b0*/  NOP ;  /* 0x0000000000007918 */ /* 0x000fc00000000000 */
[----:B------:R-:W-:-:S00]  /*24c0*/  NOP ;  /* 0x0000000000007918 */ /* 0x000fc00000000000 */
[----:B------:R-:W-:-:S00]  /*24d0*/  NOP ;  /* 0x0000000000007918 */ /* 0x000fc00000000000 */
[----:B------:R-:W-:-:S00]  /*24e0*/  NOP ;  /* 0x0000000000007918 */ /* 0x000fc00000000000 */
[----:B------:R-:W-:-:S00]  /*24f0*/  NOP ;  /* 0x0000000000007918 */ /* 0x000fc00000000000 */
.L_x_32:


//--------------------- .nv.shared.reserved.0     --------------------------
	.section	.nv.shared.reserved.0,"aw",@nobits
	.weak		__nv_reservedSMEM_offset_0_alias
	.size		__nv_reservedSMEM_offset_0_alias, 0, 64
	.other		__nv_reservedSMEM_offset_0_alias,@"STO_CUDA_RESERVED_SHARED STV_DEFAULT"
__nv_reservedSMEM_offset_0_alias:
	.zero		0
	.zero		64


//--------------------- .nv.constant0.filterKernel --------------------------
	.section	.nv.constant0.filterKernel,"a",@progbits
	.sectionflags	@""
	.align	4
.nv.constant0.filterKernel:
	.zero		956


//--------------------- SYMBOLS --------------------------

	.type		.nv.reservedSmem.offset0,@object
	.size		.nv.reservedSmem.offset0,0x4
